//
// Generated by NVIDIA NVVM Compiler
//
// Compiler Build ID: CL-36424714
// Cuda compilation tools, release 13.0, V13.0.88
// Based on NVVM 20.0.0
//

.version 9.0
.target sm_100
.address_size 64

	// .globl	_Z16smoothing_kernelP8PPMPixelS0_ii
// _ZZ16smoothing_kernelP8PPMPixelS0_iiE6shared has been demoted

.visible .entry _Z16smoothing_kernelP8PPMPixelS0_ii(
	.param .u64 .ptr .align 1 _Z16smoothing_kernelP8PPMPixelS0_ii_param_0,
	.param .u64 .ptr .align 1 _Z16smoothing_kernelP8PPMPixelS0_ii_param_1,
	.param .u32 _Z16smoothing_kernelP8PPMPixelS0_ii_param_2,
	.param .u32 _Z16smoothing_kernelP8PPMPixelS0_ii_param_3
)
{
	.reg .pred 	%p<40>;
	.reg .b16 	%rs<21>;
	.reg .b32 	%r<276>;
	.reg .b32 	%f<5>;
	.reg .b64 	%rd<30>;
	// demoted variable
	.shared .align 1 .b8 _ZZ16smoothing_kernelP8PPMPixelS0_iiE6shared[2883];
	ld.param.u64 	%rd5, [_Z16smoothing_kernelP8PPMPixelS0_ii_param_0];
	ld.param.u64 	%rd6, [_Z16smoothing_kernelP8PPMPixelS0_ii_param_1];
	ld.param.u32 	%r63, [_Z16smoothing_kernelP8PPMPixelS0_ii_param_2];
	ld.param.u32 	%r64, [_Z16smoothing_kernelP8PPMPixelS0_ii_param_3];
	cvta.to.global.u64 	%rd1, %rd6;
	mov.u32 	%r65, %ctaid.x;
	mov.u32 	%r1, %ntid.x;
	mul.lo.s32 	%r2, %r65, %r1;
	mov.u32 	%r3, %tid.x;
	add.s32 	%r66, %r2, %r3;
	cvt.u64.u32 	%rd2, %r66;
	mov.u32 	%r67, %ctaid.y;
	mov.u32 	%r4, %ntid.y;
	mul.lo.s32 	%r5, %r67, %r4;
	mov.u32 	%r6, %tid.y;
	add.s32 	%r68, %r5, %r6;
	cvt.u64.u32 	%rd3, %r68;
	mul.lo.s32 	%r7, %r1, %r4;
	cvt.rn.f32.u32 	%f1, %r7;
	mov.f32 	%f2, 0f44610000;
	div.rn.f32 	%f3, %f2, %f1;
	cvt.rpi.f32.f32 	%f4, %f3;
	cvt.rzi.s32.f32 	%r8, %f4;
	setp.lt.s32 	%p1, %r8, 1;
	@%p1 bra 	$L__BB0_27;
	and.b32  	%r9, %r8, 3;
	setp.lt.u32 	%p2, %r8, 4;
	mov.b32 	%r269, 0;
	@%p2 bra 	$L__BB0_20;
	and.b32  	%r269, %r8, 2147483644;
	neg.s32 	%r268, %r269;
	add.s32 	%r70, %r6, %r4;
	mad.lo.s32 	%r267, %r1, %r70, %r3;
	shl.b32 	%r13, %r7, 2;
	shl.b32 	%r71, %r4, 1;
	add.s32 	%r72, %r6, %r71;
	mad.lo.s32 	%r266, %r1, %r72, %r3;
	mad.lo.s32 	%r73, %r4, 3, %r6;
	mad.lo.s32 	%r265, %r1, %r73, %r3;
	mad.lo.s32 	%r264, %r6, %r1, %r3;
$L__BB0_3:
	mul.hi.s32 	%r74, %r264, -2004318071;
	add.s32 	%r75, %r74, %r264;
	shr.u32 	%r76, %r75, 31;
	shr.s32 	%r77, %r75, 4;
	add.s32 	%r22, %r77, %r76;
	mul.lo.s32 	%r78, %r22, 30;
	sub.s32 	%r23, %r264, %r78;
	setp.gt.s32 	%p3, %r264, 899;
	@%p3 bra 	$L__BB0_7;
	add.s32 	%r80, %r22, %r5;
	add.s32 	%r24, %r80, -7;
	add.s32 	%r25, %r23, %r2;
	add.s32 	%r81, %r25, -7;
	min.s32 	%r82, %r80, %r25;
	setp.lt.s32 	%p4, %r82, 7;
	setp.ge.s32 	%p5, %r81, %r64;
	setp.ge.s32 	%p6, %r24, %r63;
	or.pred  	%p7, %p5, %p6;
	or.pred  	%p8, %p7, %p4;
	@%p8 bra 	$L__BB0_6;
	mov.u32 	%r86, _ZZ16smoothing_kernelP8PPMPixelS0_iiE6shared;
	mad.lo.s32 	%r87, %r22, 93, %r86;
	mad.lo.s32 	%r88, %r23, 3, %r87;
	mul.lo.s32 	%r89, %r24, %r64;
	cvt.s64.s32 	%rd7, %r89;
	cvt.u64.u32 	%rd8, %r25;
	add.s64 	%rd9, %rd7, %rd8;
	mad.lo.s64 	%rd10, %rd9, 3, %rd1;
	ld.global.u8 	%rs2, [%rd10+-21];
	ld.global.u8 	%rs3, [%rd10+-20];
	ld.global.u8 	%rs4, [%rd10+-19];
	st.shared.u8 	[%r88], %rs2;
	st.shared.u8 	[%r88+1], %rs3;
	st.shared.u8 	[%r88+2], %rs4;
	bra.uni 	$L__BB0_7;
$L__BB0_6:
	mov.u32 	%r83, _ZZ16smoothing_kernelP8PPMPixelS0_iiE6shared;
	mad.lo.s32 	%r84, %r22, 93, %r83;
	mad.lo.s32 	%r85, %r23, 3, %r84;
	mov.b16 	%rs1, 0;
	st.shared.u8 	[%r85+2], %rs1;
	st.shared.u8 	[%r85+1], %rs1;
	st.shared.u8 	[%r85], %rs1;
$L__BB0_7:
	mul.hi.s32 	%r90, %r267, -2004318071;
	add.s32 	%r91, %r90, %r267;
	shr.u32 	%r92, %r91, 31;
	shr.s32 	%r93, %r91, 4;
	add.s32 	%r26, %r93, %r92;
	mul.lo.s32 	%r94, %r26, 30;
	sub.s32 	%r27, %r267, %r94;
	setp.gt.s32 	%p9, %r267, 899;
	@%p9 bra 	$L__BB0_11;
	add.s32 	%r96, %r26, %r5;
	add.s32 	%r28, %r96, -7;
	add.s32 	%r29, %r27, %r2;
	add.s32 	%r97, %r29, -7;
	min.s32 	%r98, %r96, %r29;
	setp.gt.s32 	%p10, %r98, 6;
	setp.lt.s32 	%p11, %r97, %r64;
	setp.lt.s32 	%p12, %r28, %r63;
	and.pred  	%p13, %p11, %p12;
	and.pred  	%p14, %p13, %p10;
	@%p14 bra 	$L__BB0_10;
	mov.u32 	%r99, _ZZ16smoothing_kernelP8PPMPixelS0_iiE6shared;
	mad.lo.s32 	%r100, %r26, 93, %r99;
	mad.lo.s32 	%r101, %r27, 3, %r100;
	mov.b16 	%rs5, 0;
	st.shared.u8 	[%r101+2], %rs5;
	st.shared.u8 	[%r101+1], %rs5;
	st.shared.u8 	[%r101], %rs5;
	bra.uni 	$L__BB0_11;
$L__BB0_10:
	mov.u32 	%r102, _ZZ16smoothing_kernelP8PPMPixelS0_iiE6shared;
	mad.lo.s32 	%r103, %r26, 93, %r102;
	mad.lo.s32 	%r104, %r27, 3, %r103;
	mul.lo.s32 	%r105, %r28, %r64;
	cvt.s64.s32 	%rd11, %r105;
	cvt.u64.u32 	%rd12, %r29;
	add.s64 	%rd13, %rd11, %rd12;
	mad.lo.s64 	%rd14, %rd13, 3, %rd1;
	ld.global.u8 	%rs6, [%rd14+-21];
	ld.global.u8 	%rs7, [%rd14+-20];
	ld.global.u8 	%rs8, [%rd14+-19];
	st.shared.u8 	[%r104], %rs6;
	st.shared.u8 	[%r104+1], %rs7;
	st.shared.u8 	[%r104+2], %rs8;
$L__BB0_11:
	mul.hi.s32 	%r106, %r266, -2004318071;
	add.s32 	%r107, %r106, %r266;
	shr.u32 	%r108, %r107, 31;
	shr.s32 	%r109, %r107, 4;
	add.s32 	%r30, %r109, %r108;
	mul.lo.s32 	%r110, %r30, 30;
	sub.s32 	%r31, %r266, %r110;
	setp.gt.s32 	%p15, %r266, 899;
	@%p15 bra 	$L__BB0_15;
	add.s32 	%r112, %r30, %r5;
	add.s32 	%r32, %r112, -7;
	add.s32 	%r33, %r31, %r2;
	add.s32 	%r113, %r33, -7;
	min.s32 	%r114, %r112, %r33;
	setp.gt.s32 	%p16, %r114, 6;
	setp.lt.s32 	%p17, %r113, %r64;
	setp.lt.s32 	%p18, %r32, %r63;
	and.pred  	%p19, %p17, %p18;
	and.pred  	%p20, %p19, %p16;
	@%p20 bra 	$L__BB0_14;
	mov.u32 	%r115, _ZZ16smoothing_kernelP8PPMPixelS0_iiE6shared;
	mad.lo.s32 	%r116, %r30, 93, %r115;
	mad.lo.s32 	%r117, %r31, 3, %r116;
	mov.b16 	%rs9, 0;
	st.shared.u8 	[%r117+2], %rs9;
	st.shared.u8 	[%r117+1], %rs9;
	st.shared.u8 	[%r117], %rs9;
	bra.uni 	$L__BB0_15;
$L__BB0_14:
	mov.u32 	%r118, _ZZ16smoothing_kernelP8PPMPixelS0_iiE6shared;
	mad.lo.s32 	%r119, %r30, 93, %r118;
	mad.lo.s32 	%r120, %r31, 3, %r119;
	mul.lo.s32 	%r121, %r32, %r64;
	cvt.s64.s32 	%rd15, %r121;
	cvt.u64.u32 	%rd16, %r33;
	add.s64 	%rd17, %rd15, %rd16;
	mad.lo.s64 	%rd18, %rd17, 3, %rd1;
	ld.global.u8 	%rs10, [%rd18+-21];
	ld.global.u8 	%rs11, [%rd18+-20];
	ld.global.u8 	%rs12, [%rd18+-19];
	st.shared.u8 	[%r120], %rs10;
	st.shared.u8 	[%r120+1], %rs11;
	st.shared.u8 	[%r120+2], %rs12;
$L__BB0_15:
	mul.hi.s32 	%r122, %r265, -2004318071;
	add.s32 	%r123, %r122, %r265;
	shr.u32 	%r124, %r123, 31;
	shr.s32 	%r125, %r123, 4;
	add.s32 	%r34, %r125, %r124;
	mul.lo.s32 	%r126, %r34, 30;
	sub.s32 	%r35, %r265, %r126;
	setp.gt.s32 	%p21, %r265, 899;
	@%p21 bra 	$L__BB0_19;
	add.s32 	%r128, %r34, %r5;
	add.s32 	%r36, %r128, -7;
	add.s32 	%r37, %r35, %r2;
	add.s32 	%r129, %r37, -7;
	min.s32 	%r130, %r128, %r37;
	setp.gt.s32 	%p22, %r130, 6;
	setp.lt.s32 	%p23, %r129, %r64;
	setp.lt.s32 	%p24, %r36, %r63;
	and.pred  	%p25, %p23, %p24;
	and.pred  	%p26, %p25, %p22;
	@%p26 bra 	$L__BB0_18;
	mov.u32 	%r131, _ZZ16smoothing_kernelP8PPMPixelS0_iiE6shared;
	mad.lo.s32 	%r132, %r34, 93, %r131;
	mad.lo.s32 	%r133, %r35, 3, %r132;
	mov.b16 	%rs13, 0;
	st.shared.u8 	[%r133+2], %rs13;
	st.shared.u8 	[%r133+1], %rs13;
	st.shared.u8 	[%r133], %rs13;
	bra.uni 	$L__BB0_19;
$L__BB0_18:
	mov.u32 	%r134, _ZZ16smoothing_kernelP8PPMPixelS0_iiE6shared;
	mad.lo.s32 	%r135, %r34, 93, %r134;
	mad.lo.s32 	%r136, %r35, 3, %r135;
	mul.lo.s32 	%r137, %r36, %r64;
	cvt.s64.s32 	%rd19, %r137;
	cvt.u64.u32 	%rd20, %r37;
	add.s64 	%rd21, %rd19, %rd20;
	mad.lo.s64 	%rd22, %rd21, 3, %rd1;
	ld.global.u8 	%rs14, [%rd22+-21];
	ld.global.u8 	%rs15, [%rd22+-20];
	ld.global.u8 	%rs16, [%rd22+-19];
	st.shared.u8 	[%r136], %rs14;
	st.shared.u8 	[%r136+1], %rs15;
	st.shared.u8 	[%r136+2], %rs16;
$L__BB0_19:
	add.s32 	%r268, %r268, 4;
	add.s32 	%r267, %r267, %r13;
	add.s32 	%r266, %r266, %r13;
	add.s32 	%r265, %r265, %r13;
	add.s32 	%r264, %r264, %r13;
	setp.ne.s32 	%p27, %r268, 0;
	@%p27 bra 	$L__BB0_3;
$L__BB0_20:
	setp.eq.s32 	%p28, %r9, 0;
	@%p28 bra 	$L__BB0_27;
	mad.lo.s32 	%r138, %r4, %r269, %r6;
	mad.lo.s32 	%r271, %r1, %r138, %r3;
	neg.s32 	%r270, %r9;
$L__BB0_22:
	.pragma "nounroll";
	mul.hi.s32 	%r139, %r271, -2004318071;
	add.s32 	%r140, %r139, %r271;
	shr.u32 	%r141, %r140, 31;
	shr.s32 	%r142, %r140, 4;
	add.s32 	%r48, %r142, %r141;
	mul.lo.s32 	%r143, %r48, 30;
	sub.s32 	%r49, %r271, %r143;
	setp.gt.s32 	%p29, %r271, 899;
	@%p29 bra 	$L__BB0_26;
	add.s32 	%r145, %r48, %r5;
	add.s32 	%r50, %r145, -7;
	add.s32 	%r51, %r49, %r2;
	add.s32 	%r146, %r51, -7;
	min.s32 	%r147, %r145, %r51;
	setp.gt.s32 	%p30, %r147, 6;
	setp.lt.s32 	%p31, %r146, %r64;
	setp.lt.s32 	%p32, %r50, %r63;
	and.pred  	%p33, %p31, %p32;
	and.pred  	%p34, %p33, %p30;
	@%p34 bra 	$L__BB0_25;
	mov.u32 	%r148, _ZZ16smoothing_kernelP8PPMPixelS0_iiE6shared;
	mad.lo.s32 	%r149, %r48, 93, %r148;
	mad.lo.s32 	%r150, %r49, 3, %r149;
	mov.b16 	%rs17, 0;
	st.shared.u8 	[%r150+2], %rs17;
	st.shared.u8 	[%r150+1], %rs17;
	st.shared.u8 	[%r150], %rs17;
	bra.uni 	$L__BB0_26;
$L__BB0_25:
	mov.u32 	%r151, _ZZ16smoothing_kernelP8PPMPixelS0_iiE6shared;
	mad.lo.s32 	%r152, %r48, 93, %r151;
	mad.lo.s32 	%r153, %r49, 3, %r152;
	mul.lo.s32 	%r154, %r50, %r64;
	cvt.s64.s32 	%rd23, %r154;
	cvt.u64.u32 	%rd24, %r51;
	add.s64 	%rd25, %rd23, %rd24;
	mad.lo.s64 	%rd26, %rd25, 3, %rd1;
	ld.global.u8 	%rs18, [%rd26+-21];
	ld.global.u8 	%rs19, [%rd26+-20];
	ld.global.u8 	%rs20, [%rd26+-19];
	st.shared.u8 	[%r153], %rs18;
	st.shared.u8 	[%r153+1], %rs19;
	st.shared.u8 	[%r153+2], %rs20;
$L__BB0_26:
	add.s32 	%r271, %r271, %r7;
	add.s32 	%r270, %r270, 1;
	setp.ne.s32 	%p35, %r270, 0;
	@%p35 bra 	$L__BB0_22;
$L__BB0_27:
	cvt.u32.u64 	%r155, %rd3;
	bar.sync 	0;
	setp.ge.s32 	%p36, %r155, %r63;
	cvt.s64.s32 	%rd4, %r64;
	setp.ge.s64 	%p37, %rd2, %rd4;
	or.pred  	%p38, %p36, %p37;
	@%p38 bra 	$L__BB0_31;
	mul.lo.s32 	%r158, %r3, 3;
	mad.lo.s32 	%r159, %r6, 93, %r158;
	mov.u32 	%r160, _ZZ16smoothing_kernelP8PPMPixelS0_iiE6shared;
	add.s32 	%r54, %r160, %r159;
	mov.b32 	%r273, 0;
	mov.b32 	%r272, 22;
	mov.u32 	%r274, %r273;
	mov.u32 	%r275, %r273;
$L__BB0_29:
	add.s32 	%r161, %r54, %r272;
	ld.shared.u8 	%r162, [%r161+-22];
	add.s32 	%r163, %r275, %r162;
	ld.shared.u8 	%r164, [%r161+-21];
	add.s32 	%r165, %r273, %r164;
	ld.shared.u8 	%r166, [%r161+-20];
	add.s32 	%r167, %r274, %r166;
	ld.shared.u8 	%r168, [%r161+-19];
	add.s32 	%r169, %r163, %r168;
	ld.shared.u8 	%r170, [%r161+-18];
	add.s32 	%r171, %r165, %r170;
	ld.shared.u8 	%r172, [%r161+-17];
	add.s32 	%r173, %r167, %r172;
	ld.shared.u8 	%r174, [%r161+-16];
	add.s32 	%r175, %r169, %r174;
	ld.shared.u8 	%r176, [%r161+-15];
	add.s32 	%r177, %r171, %r176;
	ld.shared.u8 	%r178, [%r161+-14];
	add.s32 	%r179, %r173, %r178;
	ld.shared.u8 	%r180, [%r161+-13];
	add.s32 	%r181, %r175, %r180;
	ld.shared.u8 	%r182, [%r161+-12];
	add.s32 	%r183, %r177, %r182;
	ld.shared.u8 	%r184, [%r161+-11];
	add.s32 	%r185, %r179, %r184;
	ld.shared.u8 	%r186, [%r161+-10];
	add.s32 	%r187, %r181, %r186;
	ld.shared.u8 	%r188, [%r161+-9];
	add.s32 	%r189, %r183, %r188;
	ld.shared.u8 	%r190, [%r161+-8];
	add.s32 	%r191, %r185, %r190;
	ld.shared.u8 	%r192, [%r161+-7];
	add.s32 	%r193, %r187, %r192;
	ld.shared.u8 	%r194, [%r161+-6];
	add.s32 	%r195, %r189, %r194;
	ld.shared.u8 	%r196, [%r161+-5];
	add.s32 	%r197, %r191, %r196;
	ld.shared.u8 	%r198, [%r161+-4];
	add.s32 	%r199, %r193, %r198;
	ld.shared.u8 	%r200, [%r161+-3];
	add.s32 	%r201, %r195, %r200;
	ld.shared.u8 	%r202, [%r161+-2];
	add.s32 	%r203, %r197, %r202;
	ld.shared.u8 	%r204, [%r161+-1];
	add.s32 	%r205, %r199, %r204;
	ld.shared.u8 	%r206, [%r161];
	add.s32 	%r207, %r201, %r206;
	ld.shared.u8 	%r208, [%r161+1];
	add.s32 	%r209, %r203, %r208;
	ld.shared.u8 	%r210, [%r161+2];
	add.s32 	%r211, %r205, %r210;
	ld.shared.u8 	%r212, [%r161+3];
	add.s32 	%r213, %r207, %r212;
	ld.shared.u8 	%r214, [%r161+4];
	add.s32 	%r215, %r209, %r214;
	ld.shared.u8 	%r216, [%r161+5];
	add.s32 	%r217, %r211, %r216;
	ld.shared.u8 	%r218, [%r161+6];
	add.s32 	%r219, %r213, %r218;
	ld.shared.u8 	%r220, [%r161+7];
	add.s32 	%r221, %r215, %r220;
	ld.shared.u8 	%r222, [%r161+8];
	add.s32 	%r223, %r217, %r222;
	ld.shared.u8 	%r224, [%r161+9];
	add.s32 	%r225, %r219, %r224;
	ld.shared.u8 	%r226, [%r161+10];
	add.s32 	%r227, %r221, %r226;
	ld.shared.u8 	%r228, [%r161+11];
	add.s32 	%r229, %r223, %r228;
	ld.shared.u8 	%r230, [%r161+12];
	add.s32 	%r231, %r225, %r230;
	ld.shared.u8 	%r232, [%r161+13];
	add.s32 	%r233, %r227, %r232;
	ld.shared.u8 	%r234, [%r161+14];
	add.s32 	%r235, %r229, %r234;
	ld.shared.u8 	%r236, [%r161+15];
	add.s32 	%r237, %r231, %r236;
	ld.shared.u8 	%r238, [%r161+16];
	add.s32 	%r239, %r233, %r238;
	ld.shared.u8 	%r240, [%r161+17];
	add.s32 	%r241, %r235, %r240;
	ld.shared.u8 	%r242, [%r161+18];
	add.s32 	%r243, %r237, %r242;
	ld.shared.u8 	%r244, [%r161+19];
	add.s32 	%r245, %r239, %r244;
	ld.shared.u8 	%r246, [%r161+20];
	add.s32 	%r275, %r241, %r246;
	ld.shared.u8 	%r247, [%r161+21];
	add.s32 	%r273, %r243, %r247;
	ld.shared.u8 	%r248, [%r161+22];
	add.s32 	%r274, %r245, %r248;
	add.s32 	%r272, %r272, 93;
	setp.ne.s32 	%p39, %r272, 1417;
	@%p39 bra 	$L__BB0_29;
	mul.hi.s32 	%r249, %r275, -1851608123;
	add.s32 	%r250, %r249, %r275;
	shr.u32 	%r251, %r250, 31;
	shr.u32 	%r252, %r250, 7;
	add.s32 	%r253, %r252, %r251;
	mad.lo.s64 	%rd27, %rd4, %rd3, %rd2;
	cvta.to.global.u64 	%rd28, %rd5;
	mad.lo.s64 	%rd29, %rd27, 3, %rd28;
	st.global.u8 	[%rd29], %r253;
	mul.hi.s32 	%r254, %r274, -1851608123;
	add.s32 	%r255, %r254, %r274;
	shr.u32 	%r256, %r255, 31;
	shr.u32 	%r257, %r255, 7;
	add.s32 	%r258, %r257, %r256;
	st.global.u8 	[%rd29+2], %r258;
	mul.hi.s32 	%r259, %r273, -1851608123;
	add.s32 	%r260, %r259, %r273;
	shr.u32 	%r261, %r260, 31;
	shr.u32 	%r262, %r260, 7;
	add.s32 	%r263, %r262, %r261;
	st.global.u8 	[%rd29+1], %r263;
$L__BB0_31:
	ret;

}


// ===== COMPILED SASS (sm_100) =====

	.target	sm_100

	.elftype	@"ET_EXEC"


//--------------------- .note.nv.tkinfo           --------------------------
	.section	.note.nv.tkinfo,"",@"SHT_NOTE"
	.sectionflags	@"SHF_NOTE_NV_TKINFO"
	.tkinfo
        /*0018*/ 	.word	0x00000002
        /*0030*/ 	.string	""
        /*0030*/ 	.string	"ptxas"
        /*0030*/ 	.string	"Cuda compilation tools, release 13.0, V13.0.88"
        /*0030*/ 	.string	"Build cuda_13.0.r13.0/compiler.36424714_0"
        /*0030*/ 	.string	"-arch sm_100 -m 64 "



//--------------------- .note.nv.cuinfo           --------------------------
	.section	.note.nv.cuinfo,"",@"SHT_NOTE"
	.sectionflags	@"SHF_NOTE_NV_CUINFO"
        /*0018*/ 	.short	0x0002
        /*001a*/ 	.short	0x0064
        /*001c*/ 	.short	0x0082
	.zero		2


//--------------------- .nv.info                  --------------------------
	.section	.nv.info,"",@"SHT_CUDA_INFO"
	.align	4


	//----- nvinfo : EIATTR_REGCOUNT
	.align		4
        /*0000*/ 	.byte	0x04, 0x2f
        /*0002*/ 	.short	(.L_1 - .L_0)
	.align		4
.L_0:
        /*0004*/ 	.word	index@(_Z16smoothing_kernelP8PPMPixelS0_ii)
        /*0008*/ 	.word	0x0000001f


	//----- nvinfo : EIATTR_FRAME_SIZE
	.align		4
.L_1:
        /*000c*/ 	.byte	0x04, 0x11
        /*000e*/ 	.short	(.L_3 - .L_2)
	.align		4
.L_2:
        /*0010*/ 	.word	index@($__internal_0_$__cuda_sm3x_div_rn_noftz_f32_slowpath)
        /*0014*/ 	.word	0x00000000


	//----- nvinfo : EIATTR_FRAME_SIZE
	.align		4
.L_3:
        /*0018*/ 	.byte	0x04, 0x11
        /*001a*/ 	.short	(.L_5 - .L_4)
	.align		4
.L_4:
        /*001c*/ 	.word	index@(_Z16smoothing_kernelP8PPMPixelS0_ii)
        /*0020*/ 	.word	0x00000000


	//----- nvinfo : EIATTR_MIN_STACK_SIZE
	.align		4
.L_5:
        /*0024*/ 	.byte	0x04, 0x12
        /*0026*/ 	.short	(.L_7 - .L_6)
	.align		4
.L_6:
        /*0028*/ 	.word	index@(_Z16smoothing_kernelP8PPMPixelS0_ii)
        /*002c*/ 	.word	0x00000000
.L_7:


//--------------------- .nv.compat                --------------------------
	.section	.nv.compat,"",@"SHT_CUDA_COMPAT_INFO"
	.align	4
        /*0000*/ 	.byte	0x02, 0x09, 0x00, 0x00, 0x02, 0x02, 0x01, 0x00, 0x02, 0x05, 0x05, 0x00, 0x03, 0x07, 0x01, 0x01
        /*0010*/ 	.byte	0x02, 0x03, 0x00, 0x00, 0x02, 0x06, 0x01, 0x00, 0x04, 0x0b, 0x08, 0x00, 0x01, 0x00, 0x00, 0x00
        /*0020*/ 	.byte	0x00, 0x00, 0x00, 0x00


//--------------------- .nv.info._Z16smoothing_kernelP8PPMPixelS0_ii --------------------------
	.section	.nv.info._Z16smoothing_kernelP8PPMPixelS0_ii,"",@"SHT_CUDA_INFO"
	.sectionflags	@""
	.align	4


	//----- nvinfo : EIATTR_CUDA_API_VERSION
	.align		4
        /*0000*/ 	.byte	0x04, 0x37
        /*0002*/ 	.short	(.L_9 - .L_8)
.L_8:
        /*0004*/ 	.word	0x00000082


	//----- nvinfo : EIATTR_KPARAM_INFO
	.align		4
.L_9:
        /*0008*/ 	.byte	0x04, 0x17
        /*000a*/ 	.short	(.L_11 - .L_10)
.L_10:
        /*000c*/ 	.word	0x00000000
        /*0010*/ 	.short	0x0003
        /*0012*/ 	.short	0x0014
        /*0014*/ 	.byte	0x00, 0xf0, 0x11, 0x00


	//----- nvinfo : EIATTR_KPARAM_INFO
	.align		4
.L_11:
        /*0018*/ 	.byte	0x04, 0x17
        /*001a*/ 	.short	(.L_13 - .L_12)
.L_12:
        /*001c*/ 	.word	0x00000000
        /*0020*/ 	.short	0x0002
        /*0022*/ 	.short	0x0010
        /*0024*/ 	.byte	0x00, 0xf0, 0x11, 0x00


	//----- nvinfo : EIATTR_KPARAM_INFO
	.align		4
.L_13:
        /*0028*/ 	.byte	0x04, 0x17
        /*002a*/ 	.short	(.L_15 - .L_14)
.L_14:
        /*002c*/ 	.word	0x00000000
        /*0030*/ 	.short	0x0001
        /*0032*/ 	.short	0x0008
        /*0034*/ 	.byte	0x00, 0xf5, 0x21, 0x00


	//----- nvinfo : EIATTR_KPARAM_INFO
	.align		4
.L_15:
        /*0038*/ 	.byte	0x04, 0x17
        /*003a*/ 	.short	(.L_17 - .L_16)
.L_16:
        /*003c*/ 	.word	0x00000000
        /*0040*/ 	.short	0x0000
        /*0042*/ 	.short	0x0000
        /*0044*/ 	.byte	0x00, 0xf5, 0x21, 0x00


	//----- nvinfo : EIATTR_SPARSE_MMA_MASK
	.align		4
.L_17:
        /*0048*/ 	.byte	0x03, 0x50
        /*004a*/ 	.short	0x0000


	//----- nvinfo : EIATTR_MAXREG_COUNT
	.align		4
        /*004c*/ 	.byte	0x03, 0x1b
        /*004e*/ 	.short	0x00ff


	//----- nvinfo : EIATTR_NUM_BARRIERS
	.align		4
        /*0050*/ 	.byte	0x02, 0x4c
        /*0052*/ 	.byte	0x01
	.zero		1


	//----- nvinfo : EIATTR_MERCURY_ISA_VERSION
	.align		4
        /*0054*/ 	.byte	0x03, 0x5f
        /*0056*/ 	.short	0x0101


	//----- nvinfo : EIATTR_VRC_CTA_INIT_COUNT
	.align		4
        /*0058*/ 	.byte	0x02, 0x4a
	.zero		1
	.zero		1


	//----- nvinfo : EIATTR_EXIT_INSTR_OFFSETS
	.align		4
        /*005c*/ 	.byte	0x04, 0x1c
        /*005e*/ 	.short	(.L_19 - .L_18)


	//   ....[0]....
.L_18:
        /*0060*/ 	.word	0x00001020


	//   ....[1]....
        /*0064*/ 	.word	0x000016b0


	//----- nvinfo : EIATTR_CRS_STACK_SIZE
	.align		4
.L_19:
        /*0068*/ 	.byte	0x04, 0x1e
        /*006a*/ 	.short	(.L_21 - .L_20)
.L_20:
        /*006c*/ 	.word	0x00000000


	//----- nvinfo : EIATTR_CBANK_PARAM_SIZE
	.align		4
.L_21:
        /*0070*/ 	.byte	0x03, 0x19
        /*0072*/ 	.short	0x0018


	//----- nvinfo : EIATTR_PARAM_CBANK
	.align		4
        /*0074*/ 	.byte	0x04, 0x0a
        /*0076*/ 	.short	(.L_23 - .L_22)
	.align		4
.L_22:
        /*0078*/ 	.word	index@(.nv.constant0._Z16smoothing_kernelP8PPMPixelS0_ii)
        /*007c*/ 	.short	0x0380
        /*007e*/ 	.short	0x0018


	//----- nvinfo : EIATTR_SW_WAR
	.align		4
.L_23:
        /*0080*/ 	.byte	0x04, 0x36
        /*0082*/ 	.short	(.L_25 - .L_24)
.L_24:
        /*0084*/ 	.word	0x00000008
.L_25:


//--------------------- .nv.callgraph             --------------------------
	.section	.nv.callgraph,"",@"SHT_CUDA_CALLGRAPH"
	.align	4
	.sectionentsize	8
	.align		4
        /*0000*/ 	.word	0x00000000
	.align		4
        /*0004*/ 	.word	0xffffffff
	.align		4
        /*0008*/ 	.word	0x00000000
	.align		4
        /*000c*/ 	.word	0xfffffffe
	.align		4
        /*0010*/ 	.word	0x00000000
	.align		4
        /*0014*/ 	.word	0xfffffffd
	.align		4
        /*0018*/ 	.word	0x00000000
	.align		4
        /*001c*/ 	.word	0xfffffffc


//--------------------- .text._Z16smoothing_kernelP8PPMPixelS0_ii --------------------------
	.section	.text._Z16smoothing_kernelP8PPMPixelS0_ii,"ax",@progbits
	.align	128
        .global         _Z16smoothing_kernelP8PPMPixelS0_ii
        .type           _Z16smoothing_kernelP8PPMPixelS0_ii,@function
        .size           _Z16smoothing_kernelP8PPMPixelS0_ii,(.L_x_25 - _Z16smoothing_kernelP8PPMPixelS0_ii)
        .other          _Z16smoothing_kernelP8PPMPixelS0_ii,@"STO_CUDA_ENTRY STV_DEFAULT"
_Z16smoothing_kernelP8PPMPixelS0_ii:
.text._Z16smoothing_kernelP8PPMPixelS0_ii:
[----:B------:R-:W-:Y:S01]  /*0000*/  LDC R1, c[0x0][0x37c] ;  /* 0x0000df00ff017b82 */ /* 0x000fe20000000800 */
[----:B------:R-:W0:Y:S07]  /*0010*/  LDCU UR6, c[0x0][0x360] ;  /* 0x00006c00ff0677ac */ /* 0x000e2e0008000800 */
[----:B------:R-:W0:Y:S01]  /*0020*/  LDC R0, c[0x0][0x364] ;  /* 0x0000d900ff007b82 */ /* 0x000e220000000800 */
[----:B------:R-:W1:Y:S01]  /*0030*/  S2R R3, SR_TID.X ;  /* 0x0000000000037919 */ /* 0x000e620000002100 */
[----:B------:R-:W-:Y:S01]  /*0040*/  UMOV UR7, 0x44610000 ;  /* 0x4461000000077882 */ /* 0x000fe20000000000 */
[----:B------:R-:W2:Y:S01]  /*0050*/  S2R R5, SR_TID.Y ;  /* 0x0000000000057919 */ /* 0x000ea20000002200 */
[----:B------:R-:W-:-:S04]  /*0060*/  IMAD.U32 R10, RZ, RZ, UR7 ;  /* 0x00000007ff0a7e24 */ /* 0x000fc8000f8e00ff */
[----:B------:R-:W3:Y:S08]  /*0070*/  S2UR UR4, SR_CTAID.X ;  /* 0x00000000000479c3 */ /* 0x000ef00000002500 */
[----:B------:R-:W4:Y:S01]  /*0080*/  S2UR UR5, SR_CTAID.Y ;  /* 0x00000000000579c3 */ /* 0x000f220000002600 */
[----:B0-----:R-:W-:-:S05]  /*0090*/  IMAD R2, R0, UR6, RZ ;  /* 0x0000000600027c24 */ /* 0x001fca000f8e02ff */
[----:B------:R-:W-:Y:S01]  /*00a0*/  I2FP.F32.U32 R7, R2 ;  /* 0x0000000200077245 */ /* 0x000fe20000201000 */
[----:B---3--:R-:W-:-:S03]  /*00b0*/  UIMAD UR4, UR4, UR6, URZ ;  /* 0x00000006040472a4 */ /* 0x008fc6000f8e02ff */
[----:B------:R-:W0:Y:S03]  /*00c0*/  MUFU.RCP R6, R7 ;  /* 0x0000000700067308 */ /* 0x000e260000001000 */
[----:B-1----:R-:W-:Y:S02]  /*00d0*/  VIADD R16, R3, UR4 ;  /* 0x0000000403107c36 */ /* 0x002fe40008000000 */
[----:B----4-:R-:W-:-:S03]  /*00e0*/  IMAD R4, R0, UR5, RZ ;  /* 0x0000000500047c24 */ /* 0x010fc6000f8e02ff */
[----:B------:R-:W1:Y:S01]  /*00f0*/  FCHK P0, R10, R7 ;  /* 0x000000070a007302 */ /* 0x000e620000000000 */
[----:B0-----:R-:W-:-:S04]  /*0100*/  FFMA R9, -R7, R6, 1 ;  /* 0x3f80000007097423 */ /* 0x001fc80000000106 */
[----:B------:R-:W-:-:S04]  /*0110*/  FFMA R6, R6, R9, R6 ;  /* 0x0000000906067223 */ /* 0x000fc80000000006 */
[----:B------:R-:W-:-:S04]  /*0120*/  FFMA R9, R6, 900, RZ ;  /* 0x4461000006097823 */ /* 0x000fc800000000ff */
[----:B------:R-:W-:-:S04]  /*0130*/  FFMA R8, -R7, R9, 900 ;  /* 0x4461000007087423 */ /* 0x000fc80000000109 */
[----:B------:R-:W-:Y:S01]  /*0140*/  FFMA R8, R6, R8, R9 ;  /* 0x0000000806087223 */ /* 0x000fe20000000009 */
[----:B--2---:R-:W-:Y:S01]  /*0150*/  IMAD.IADD R6, R4, 0x1, R5 ;  /* 0x0000000104067824 */ /* 0x004fe200078e0205 */
[----:B-1----:R-:W-:Y:S06]  /*0160*/  @!P0 BRA `(.L_x_0) ;  /* 0x00000000000c8947 */ /* 0x002fec0003800000 */
[----:B------:R-:W-:-:S07]  /*0170*/  MOV R8, 0x190 ;  /* 0x0000019000087802 */ /* 0x000fce0000000f00 */
[----:B------:R-:W-:Y:S05]  /*0180*/  CALL.REL.NOINC `($__internal_0_$__cuda_sm3x_div_rn_noftz_f32_slowpath) ;  /* 0x00000014004c7944 */ /* 0x000fea0003c00000 */
[----:B------:R-:W-:-:S07]  /*0190*/  IMAD.MOV.U32 R8, RZ, RZ, R7 ;  /* 0x000000ffff087224 */ /* 0x000fce00078e0007 */
.L_x_0:
[----:B------:R-:W0:Y:S01]  /*01a0*/  F2I.CEIL.NTZ R9, R8 ;  /* 0x0000000800097305 */ /* 0x000e22000020b100 */
[----:B------:R-:W1:Y:S01]  /*01b0*/  LDCU.64 UR8, c[0x0][0x358] ;  /* 0x00006b00ff0877ac */ /* 0x000e620008000a00 */
[----:B0-----:R-:W-:-:S13]  /*01c0*/  ISETP.GE.AND P0, PT, R9, 0x1, PT ;  /* 0x000000010900780c */ /* 0x001fda0003f06270 */
[----:B-1----:R-:W-:Y:S05]  /*01d0*/  @!P0 BRA `(.L_x_1) ;  /* 0x0000000c00788947 */ /* 0x002fea0003800000 */
[C---:B------:R-:W-:Y:S01]  /*01e0*/  ISETP.GE.U32.AND P0, PT, R9.reuse, 0x4, PT ;  /* 0x000000040900780c */ /* 0x040fe20003f06070 */
[----:B------:R-:W-:Y:S01]  /*01f0*/  IMAD.MOV.U32 R8, RZ, RZ, RZ ;  /* 0x000000ffff087224 */ /* 0x000fe200078e00ff */
[----:B------:R-:W-:-:S11]  /*0200*/  LOP3.LUT R7, R9, 0x3, RZ, 0xc0, !PT ;  /* 0x0000000309077812 */ /* 0x000fd600078ec0ff */
[----:B------:R-:W-:Y:S05]  /*0210*/  @!P0 BRA `(.L_x_2) ;  /* 0x0000000800a88947 */ /* 0x000fea0003800000 */
[C-C-:B------:R-:W-:Y:S01]  /*0220*/  IMAD.IADD R10, R0.reuse, 0x1, R5.reuse ;  /* 0x00000001000a7824 */ /* 0x140fe200078e0205 */
[----:B------:R-:W-:Y:S01]  /*0230*/  LOP3.LUT R8, R9, 0x7ffffffc, RZ, 0xc0, !PT ;  /* 0x7ffffffc09087812 */ /* 0x000fe200078ec0ff */
[C-C-:B------:R-:W-:Y:S01]  /*0240*/  IMAD R12, R0.reuse, 0x2, R5.reuse ;  /* 0x00000002000c7824 */ /* 0x140fe200078e0205 */
[----:B------:R-:W0:Y:S01]  /*0250*/  LDCU.64 UR10, c[0x0][0x390] ;  /* 0x00007200ff0a77ac */ /* 0x000e220008000a00 */
[----:B------:R-:W-:Y:S02]  /*0260*/  IMAD R14, R0, 0x3, R5 ;  /* 0x00000003000e7824 */ /* 0x000fe400078e0205 */
[--C-:B------:R-:W-:Y:S02]  /*0270*/  IMAD R11, R10, UR6, R3.reuse ;  /* 0x000000060a0b7c24 */ /* 0x100fe4000f8e0203 */
[--C-:B------:R-:W-:Y:S02]  /*0280*/  IMAD R9, R5, UR6, R3.reuse ;  /* 0x0000000605097c24 */ /* 0x100fe4000f8e0203 */
[----:B------:R-:W-:-:S02]  /*0290*/  IMAD R13, R12, UR6, R3 ;  /* 0x000000060c0d7c24 */ /* 0x000fc4000f8e0203 */
[----:B------:R-:W-:Y:S02]  /*02a0*/  IMAD R15, R14, UR6, R3 ;  /* 0x000000060e0f7c24 */ /* 0x000fe4000f8e0203 */
[----:B------:R-:W-:-:S07]  /*02b0*/  IMAD.MOV R10, RZ, RZ, -R8 ;  /* 0x000000ffff0a7224 */ /* 0x000fce00078e0a08 */
.L_x_11:
[C---:B------:R-:W-:Y:S01]  /*02c0*/  ISETP.GT.AND P0, PT, R9.reuse, 0x383, PT ;  /* 0x000003830900780c */ /* 0x040fe20003f04270 */
[----:B------:R-:W-:Y:S02]  /*02d0*/  IMAD.MOV.U32 R18, RZ, RZ, RZ ;  /* 0x000000ffff127224 */ /* 0x000fe400078e00ff */
[----:B0-----:R-:W-:Y:S02]  /*02e0*/  HFMA2 R14, -RZ, RZ, 0, 0 ;  /* 0x00000000ff0e7431 */ /* 0x001fe400000001ff */
[----:B------:R-:W-:Y:S01]  /*02f0*/  IMAD.MOV.U32 R19, RZ, RZ, R9 ;  /* 0x000000ffff137224 */ /* 0x000fe200078e0009 */
[----:B------:R-:W-:Y:S01]  /*0300*/  BSSY.RECONVERGENT B0, `(.L_x_3) ;  /* 0x0000028000007945 */ /* 0x000fe20003800200 */
[----:B------:R-:W-:Y:S02]  /*0310*/  IMAD.MOV.U32 R12, RZ, RZ, RZ ;  /* 0x000000ffff0c7224 */ /* 0x000fe400078e00ff */
[----:B------:R-:W-:-:S04]  /*0320*/  IMAD.HI R22, R9, -0x77777777, R18 ;  /* 0x8888888909167827 */ /* 0x000fc800078e0212 */
[----:B------:R-:W-:Y:S02]  /*0330*/  IMAD.MOV.U32 R19, RZ, RZ, R11 ;  /* 0x000000ffff137224 */ /* 0x000fe400078e000b */
[----:B------:R-:W-:-:S04]  /*0340*/  IMAD.HI R21, R13, -0x77777777, R12 ;  /* 0x888888890d157827 */ /* 0x000fc800078e020c */
[----:B------:R-:W-:Y:S01]  /*0350*/  IMAD.HI R20, R11, -0x77777777, R18 ;  /* 0x888888890b147827 */ /* 0x000fe200078e0212 */
[----:B------:R-:W-:-:S03]  /*0360*/  SHF.R.U32.HI R19, RZ, 0x1f, R22 ;  /* 0x0000001fff137819 */ /* 0x000fc60000011616 */
[----:B------:R-:W-:Y:S01]  /*0370*/  IMAD.HI R12, R15, -0x77777777, R14 ;  /* 0x888888890f0c7827 */ /* 0x000fe200078e020e */
[----:B------:R-:W-:Y:S01]  /*0380*/  LEA.HI.SX32 R22, R22, R19, 0x1c ;  /* 0x0000001316167211 */ /* 0x000fe200078fe2ff */
[----:B-1----:R-:W-:Y:S06]  /*0390*/  @P0 BRA `(.L_x_4) ;  /* 0x0000000000780947 */ /* 0x002fec0003800000 */
[----:B------:R-:W-:Y:S02]  /*03a0*/  IMAD.IADD R18, R4, 0x1, R22 ;  /* 0x0000000104127824 */ /* 0x000fe400078e0216 */
[----:B------:R-:W-:Y:S02]  /*03b0*/  IMAD R14, R22, -0x1e, R9 ;  /* 0xffffffe2160e7824 */ /* 0x000fe400078e0209 */
[----:B------:R-:W-:Y:S02]  /*03c0*/  VIADD R23, R18, 0xfffffff9 ;  /* 0xfffffff912177836 */ /* 0x000fe40000000000 */
[----:B------:R-:W-:-:S03]  /*03d0*/  VIADD R25, R14, UR4 ;  /* 0x000000040e197c36 */ /* 0x000fc60008000000 */
[----:B0-----:R-:W-:Y:S01]  /*03e0*/  ISETP.GE.AND P0, PT, R23, UR10, PT ;  /* 0x0000000a17007c0c */ /* 0x001fe2000bf06270 */
[----:B------:R-:W-:Y:S01]  /*03f0*/  VIADD R19, R25, 0xfffffff9 ;  /* 0xfffffff919137836 */ /* 0x000fe20000000000 */
[----:B------:R-:W-:-:S04]  /*0400*/  VIMNMX R18, PT, PT, R18, R25, PT ;  /* 0x0000001912127248 */ /* 0x000fc80003fe0100 */
[----:B------:R-:W-:-:S04]  /*0410*/  ISETP.GE.OR P0, PT, R19, UR11, P0 ;  /* 0x0000000b13007c0c */ /* 0x000fc80008706670 */
[----:B------:R-:W-:-:S13]  /*0420*/  ISETP.LT.OR P0, PT, R18, 0x7, P0 ;  /* 0x000000071200780c */ /* 0x000fda0000701670 */
[----:B------:R-:W0:Y:S01]  /*0430*/  @!P0 LDC.64 R18, c[0x0][0x388] ;  /* 0x0000e200ff128b82 */ /* 0x000e220000000a00 */
[----:B------:R-:W-:-:S05]  /*0440*/  @!P0 IMAD R23, R23, UR11, RZ ;  /* 0x0000000b17178c24 */ /* 0x000fca000f8e02ff */
[----:B------:R-:W-:-:S04]  /*0450*/  @!P0 IADD3 R25, P1, PT, R25, R23, RZ ;  /* 0x0000001719198210 */ /* 0x000fc80007f3e0ff */
[----:B------:R-:W-:-:S05]  /*0460*/  @!P0 LEA.HI.X.SX32 R23, R23, RZ, 0x1, P1 ;  /* 0x000000ff17178211 */ /* 0x000fca00008f0eff */
[----:B------:R-:W-:Y:S02]  /*0470*/  @!P0 IMAD R23, R23, 0x3, RZ ;  /* 0x0000000317178824 */ /* 0x000fe400078e02ff */
[----:B0-----:R-:W-:-:S04]  /*0480*/  @!P0 IMAD.WIDE.U32 R18, R25, 0x3, R18 ;  /* 0x0000000319128825 */ /* 0x001fc800078e0012 */
[----:B------:R-:W-:-:S05]  /*0490*/  @!P0 IMAD.IADD R19, R19, 0x1, R23 ;  /* 0x0000000113138824 */ /* 0x000fca00078e0217 */
[----:B------:R-:W2:Y:S04]  /*04a0*/  @!P0 LDG.E.U8 R23, desc[UR8][R18.64+-0x15] ;  /* 0xffffeb0812178981 */ /* 0x000ea8000c1e1100 */
[----:B------:R-:W3:Y:S04]  /*04b0*/  @!P0 LDG.E.U8 R24, desc[UR8][R18.64+-0x14] ;  /* 0xffffec0812188981 */ /* 0x000ee8000c1e1100 */
[----:B------:R-:W4:Y:S01]  /*04c0*/  @!P0 LDG.E.U8 R26, desc[UR8][R18.64+-0x13] ;  /* 0xffffed08121a8981 */ /* 0x000f22000c1e1100 */
[----:B------:R-:W-:Y:S01]  /*04d0*/  MOV R25, 0x400 ;  /* 0x0000040000197802 */ /* 0x000fe20000000f00 */
[----:B------:R-:W0:Y:S03]  /*04e0*/  S2R R28, SR_CgaCtaId ;  /* 0x00000000001c7919 */ /* 0x000e260000008800 */
[----:B0-----:R-:W-:-:S05]  /*04f0*/  LEA R25, R28, R25, 0x18 ;  /* 0x000000191c197211 */ /* 0x001fca00078ec0ff */
[----:B------:R-:W-:-:S04]  /*0500*/  IMAD R25, R22, 0x5d, R25 ;  /* 0x0000005d16197824 */ /* 0x000fc800078e0219 */
[----:B------:R-:W-:-:S05]  /*0510*/  IMAD R25, R14, 0x3, R25 ;  /* 0x000000030e197824 */ /* 0x000fca00078e0219 */
[----:B--2---:R1:W-:Y:S04]  /*0520*/  @!P0 STS.U8 [R25], R23 ;  /* 0x0000001719008388 */ /* 0x0043e80000000000 */
[----:B---3--:R1:W-:Y:S04]  /*0530*/  @!P0 STS.U8 [R25+0x1], R24 ;  /* 0x0000011819008388 */ /* 0x0083e80000000000 */
[----:B----4-:R1:W-:Y:S04]  /*0540*/  @!P0 STS.U8 [R25+0x2], R26 ;  /* 0x0000021a19008388 */ /* 0x0103e80000000000 */
[----:B------:R1:W-:Y:S04]  /*0550*/  @P0 STS.U8 [R25], RZ ;  /* 0x000000ff19000388 */ /* 0x0003e80000000000 */
[----:B------:R1:W-:Y:S04]  /*0560*/  @P0 STS.U8 [R25+0x1], RZ ;  /* 0x000001ff19000388 */ /* 0x0003e80000000000 */
[----:B------:R1:W-:Y:S02]  /*0570*/  @P0 STS.U8 [R25+0x2], RZ ;  /* 0x000002ff19000388 */ /* 0x0003e40000000000 */
.L_x_4:
[----:B0-----:R-:W-:Y:S05]  /*0580*/  BSYNC.RECONVERGENT B0 ;  /* 0x0000000000007941 */ /* 0x001fea0003800200 */
.L_x_3:
[----:B------:R-:W-:Y:S01]  /*0590*/  ISETP.GT.AND P0, PT, R11, 0x383, PT ;  /* 0x000003830b00780c */ /* 0x000fe20003f04270 */
[----:B------:R-:W-:Y:S01]  /*05a0*/  VIADD R10, R10, 0x4 ;  /* 0x000000040a0a7836 */ /* 0x000fe20000000000 */
[----:B------:R-:W-:Y:S01]  /*05b0*/  SHF.R.U32.HI R14, RZ, 0x1f, R21 ;  /* 0x0000001fff0e7819 */ /* 0x000fe20000011615 */
[----:B------:R-:W-:Y:S01]  /*05c0*/  BSSY.RECONVERGENT B0, `(.L_x_5) ;  /* 0x0000027000007945 */ /* 0x000fe20003800200 */
[----:B------:R-:W-:Y:S02]  /*05d0*/  SHF.R.U32.HI R19, RZ, 0x1f, R20 ;  /* 0x0000001fff137819 */ /* 0x000fe40000011614 */
[----:B------:R-:W-:Y:S02]  /*05e0*/  LEA.HI.SX32 R14, R21, R14, 0x1c ;  /* 0x0000000e150e7211 */ /* 0x000fe400078fe2ff */
[----:B------:R-:W-:Y:S02]  /*05f0*/  ISETP.GT.AND P3, PT, R13, 0x383, PT ;  /* 0x000003830d00780c */ /* 0x000fe40003f64270 */
[----:B------:R-:W-:-:S02]  /*0600*/  ISETP.GT.AND P1, PT, R15, 0x383, PT ;  /* 0x000003830f00780c */ /* 0x000fc40003f24270 */
[----:B------:R-:W-:Y:S02]  /*0610*/  ISETP.NE.AND P2, PT, R10, RZ, PT ;  /* 0x000000ff0a00720c */ /* 0x000fe40003f45270 */
[----:B------:R-:W-:Y:S02]  /*0620*/  SHF.R.U32.HI R21, RZ, 0x1f, R12 ;  /* 0x0000001fff157819 */ /* 0x000fe4000001160c */
[----:B------:R-:W-:Y:S01]  /*0630*/  LEA.HI.SX32 R20, R20, R19, 0x1c ;  /* 0x0000001314147211 */ /* 0x000fe200078fe2ff */
[----:B------:R-:W-:Y:S08]  /*0640*/  @P0 BRA `(.L_x_6) ;  /* 0x0000000000780947 */ /* 0x000ff00003800000 */
[----:B------:R-:W-:Y:S02]  /*0650*/  IMAD.IADD R18, R4, 0x1, R20 ;  /* 0x0000000104127824 */ /* 0x000fe400078e0214 */
[----:B------:R-:W-:Y:S02]  /*0660*/  IMAD R22, R20, -0x1e, R11 ;  /* 0xffffffe214167824 */ /* 0x000fe400078e020b */
[----:B-1----:R-:W-:Y:S02]  /*0670*/  VIADD R23, R18, 0xfffffff9 ;  /* 0xfffffff912177836 */ /* 0x002fe40000000000 */
[----:B------:R-:W-:-:S03]  /*0680*/  VIADD R25, R22, UR4 ;  /* 0x0000000416197c36 */ /* 0x000fc60008000000 */
[----:B------:R-:W-:Y:S01]  /*0690*/  ISETP.GE.AND P0, PT, R23, UR10, PT ;  /* 0x0000000a17007c0c */ /* 0x000fe2000bf06270 */
[----:B------:R-:W-:Y:S01]  /*06a0*/  VIADD R19, R25, 0xfffffff9 ;  /* 0xfffffff919137836 */ /* 0x000fe20000000000 */
[----:B------:R-:W-:-:S04]  /*06b0*/  VIMNMX R18, PT, PT, R18, R25, PT ;  /* 0x0000001912127248 */ /* 0x000fc80003fe0100 */
[----:B------:R-:W-:-:S04]  /*06c0*/  ISETP.LT.AND P0, PT, R19, UR11, !P0 ;  /* 0x0000000b13007c0c */ /* 0x000fc8000c701270 */
[----:B------:R-:W-:-:S13]  /*06d0*/  ISETP.GT.AND P0, PT, R18, 0x6, P0 ;  /* 0x000000061200780c */ /* 0x000fda0000704270 */
[----:B------:R-:W0:Y:S01]  /*06e0*/  @P0 LDC.64 R18, c[0x0][0x388] ;  /* 0x0000e200ff120b82 */ /* 0x000e220000000a00 */
[----:B------:R-:W-:-:S05]  /*06f0*/  @P0 IMAD R23, R23, UR11, RZ ;  /* 0x0000000b17170c24 */ /* 0x000fca000f8e02ff */
[----:B------:R-:W-:-:S04]  /*0700*/  @P0 IADD3 R25, P4, PT, R25, R23, RZ ;  /* 0x0000001719190210 */ /* 0x000fc80007f9e0ff */
[----:B------:R-:W-:-:S05]  /*0710*/  @P0 LEA.HI.X.SX32 R23, R23, RZ, 0x1, P4 ;  /* 0x000000ff17170211 */ /* 0x000fca00020f0eff */
[----:B------:R-:W-:Y:S02]  /*0720*/  @P0 IMAD R23, R23, 0x3, RZ ;  /* 0x0000000317170824 */ /* 0x000fe400078e02ff */
[----:B0-----:R-:W-:-:S05]  /*0730*/  @P0 IMAD.WIDE.U32 R18, R25, 0x3, R18 ;  /* 0x0000000319120825 */ /* 0x001fca00078e0012 */
[----:B------:R-:W-:-:S05]  /*0740*/  @P0 IADD3 R19, PT, PT, R19, R23, RZ ;  /* 0x0000001713130210 */ /* 0x000fca0007ffe0ff */
[----:B------:R-:W2:Y:S04]  /*0750*/  @P0 LDG.E.U8 R23, desc[UR8][R18.64+-0x15] ;  /* 0xffffeb0812170981 */ /* 0x000ea8000c1e1100 */
[----:B------:R-:W3:Y:S04]  /*0760*/  @P0 LDG.E.U8 R24, desc[UR8][R18.64+-0x14] ;  /* 0xffffec0812180981 */ /* 0x000ee8000c1e1100 */
[----:B------:R-:W4:Y:S01]  /*0770*/  @P0 LDG.E.U8 R26, desc[UR8][R18.64+-0x13] ;  /* 0xffffed08121a0981 */ /* 0x000f22000c1e1100 */
[----:B------:R-:W-:Y:S01]  /*0780*/  MOV R25, 0x400 ;  /* 0x0000040000197802 */ /* 0x000fe20000000f00 */
[----:B------:R-:W0:Y:S03]  /*0790*/  S2R R28, SR_CgaCtaId ;  /* 0x00000000001c7919 */ /* 0x000e260000008800 */
[----:B0-----:R-:W-:-:S05]  /*07a0*/  LEA R25, R28, R25, 0x18 ;  /* 0x000000191c197211 */ /* 0x001fca00078ec0ff */
[----:B------:R-:W-:-:S04]  /*07b0*/  IMAD R25, R20, 0x5d, R25 ;  /* 0x0000005d14197824 */ /* 0x000fc800078e0219 */
[----:B------:R-:W-:-:S05]  /*07c0*/  IMAD R25, R22, 0x3, R25 ;  /* 0x0000000316197824 */ /* 0x000fca00078e0219 */
[----:B------:R0:W-:Y:S04]  /*07d0*/  @!P0 STS.U8 [R25], RZ ;  /* 0x000000ff19008388 */ /* 0x0001e80000000000 */
[----:B------:R0:W-:Y:S04]  /*07e0*/  @!P0 STS.U8 [R25+0x1], RZ ;  /* 0x000001ff19008388 */ /* 0x0001e80000000000 */
[----:B------:R0:W-:Y:S04]  /*07f0*/  @!P0 STS.U8 [R25+0x2], RZ ;  /* 0x000002ff19008388 */ /* 0x0001e80000000000 */
[----:B--2---:R0:W-:Y:S04]  /*0800*/  @P0 STS.U8 [R25], R23 ;  /* 0x0000001719000388 */ /* 0x0041e80000000000 */
[----:B---3--:R0:W-:Y:S04]  /*0810*/  @P0 STS.U8 [R25+0x1], R24 ;  /* 0x0000011819000388 */ /* 0x0081e80000000000 */
[----:B----4-:R0:W-:Y:S02]  /*0820*/  @P0 STS.U8 [R25+0x2], R26 ;  /* 0x0000021a19000388 */ /* 0x0101e40000000000 */
.L_x_6:
[----:B------:R-:W-:Y:S05]  /*0830*/  BSYNC.RECONVERGENT B0 ;  /* 0x0000000000007941 */ /* 0x000fea0003800200 */
.L_x_5:
[----:B------:R-:W-:Y:S04]  /*0840*/  BSSY.RECONVERGENT B0, `(.L_x_7) ;  /* 0x0000020000007945 */ /* 0x000fe80003800200 */
[----:B------:R-:W-:Y:S05]  /*0850*/  @P3 BRA `(.L_x_8) ;  /* 0x0000000000783947 */ /* 0x000fea0003800000 */
[----:B------:R-:W-:Y:S02]  /*0860*/  IMAD.IADD R18, R4, 0x1, R14 ;  /* 0x0000000104127824 */ /* 0x000fe400078e020e */
[----:B------:R-:W-:Y:S02]  /*0870*/  IMAD R20, R14, -0x1e, R13 ;  /* 0xffffffe20e147824 */ /* 0x000fe400078e020d */
[----:B------:R-:W-:Y:S02]  /*0880*/  VIADD R22, R18, 0xfffffff9 ;  /* 0xfffffff912167836 */ /* 0x000fe40000000000 */
[----:B01----:R-:W-:-:S03]  /*0890*/  VIADD R23, R20, UR4 ;  /* 0x0000000414177c36 */ /* 0x003fc60008000000 */
        /* <DEDUP_REMOVED lines=8> */
[----:B------:R-:W-:Y:S01]  /*0920*/  @P0 LEA.HI.X.SX32 R22, R22, RZ, 0x1, P3 ;  /* 0x000000ff16160211 */ /* 0x000fe200018f0eff */
[----:B0-----:R-:W-:-:S04]  /*0930*/  @P0 IMAD.WIDE.U32 R18, R23, 0x3, R18 ;  /* 0x0000000317120825 */ /* 0x001fc800078e0012 */
[----:B------:R-:W-:-:S04]  /*0940*/  @P0 IMAD R23, R22, 0x3, RZ ;  /* 0x0000000316170824 */ /* 0x000fc800078e02ff */
[----:B------:R-:W-:-:S05]  /*0950*/  @P0 IMAD.IADD R19, R19, 0x1, R23 ;  /* 0x0000000113130824 */ /* 0x000fca00078e0217 */
        /* <DEDUP_REMOVED lines=14> */
.L_x_8:
[----:B------:R-:W-:Y:S05]  /*0a40*/  BSYNC.RECONVERGENT B0 ;  /* 0x0000000000007941 */ /* 0x000fea0003800200 */
.L_x_7:
[----:B------:R-:W-:Y:S01]  /*0a50*/  BSSY.RECONVERGENT B0, `(.L_x_9) ;  /* 0x0000021000007945 */ /* 0x000fe20003800200 */
[----:B------:R-:W-:-:S03]  /*0a60*/  LEA.HI.SX32 R21, R12, R21, 0x1c ;  /* 0x000000150c157211 */ /* 0x000fc600078fe2ff */
        /* <DEDUP_REMOVED lines=31> */
.L_x_10:
[----:B------:R-:W-:Y:S05]  /*0c60*/  BSYNC.RECONVERGENT B0 ;  /* 0x0000000000007941 */ /* 0x000fea0003800200 */
.L_x_9:
[C---:B------:R-:W-:Y:S01]  /*0c70*/  LEA R11, R2.reuse, R11, 0x2 ;  /* 0x0000000b020b7211 */ /* 0x040fe200078e10ff */
[C---:B------:R-:W-:Y:S02]  /*0c80*/  IMAD R13, R2.reuse, 0x4, R13 ;  /* 0x00000004020d7824 */ /* 0x040fe400078e020d */
[C---:B------:R-:W-:Y:S02]  /*0c90*/  IMAD R15, R2.reuse, 0x4, R15 ;  /* 0x00000004020f7824 */ /* 0x040fe400078e020f */
[----:B------:R-:W-:Y:S01]  /*0ca0*/  IMAD R9, R2, 0x4, R9 ;  /* 0x0000000402097824 */ /* 0x000fe200078e0209 */
[----:B------:R-:W-:Y:S06]  /*0cb0*/  @P2 BRA `(.L_x_11) ;  /* 0xfffffff400802947 */ /* 0x000fec000383ffff */
.L_x_2:
[----:B------:R-:W-:-:S13]  /*0cc0*/  ISETP.NE.AND P0, PT, R7, RZ, PT ;  /* 0x000000ff0700720c */ /* 0x000fda0003f05270 */
[----:B------:R-:W-:Y:S05]  /*0cd0*/  @!P0 BRA `(.L_x_1) ;  /* 0x0000000000b88947 */ /* 0x000fea0003800000 */
[----:B------:R-:W-:Y:S01]  /*0ce0*/  IMAD R0, R0, R8, R5 ;  /* 0x0000000800007224 */ /* 0x000fe200078e0205 */
[----:B------:R-:W2:Y:S01]  /*0cf0*/  LDCU.64 UR10, c[0x0][0x390] ;  /* 0x00007200ff0a77ac */ /* 0x000ea20008000a00 */
[----:B------:R-:W-:Y:S02]  /*0d00*/  IMAD.MOV R7, RZ, RZ, -R7 ;  /* 0x000000ffff077224 */ /* 0x000fe400078e0a07 */
[----:B------:R-:W-:-:S07]  /*0d10*/  IMAD R9, R0, UR6, R3 ;  /* 0x0000000600097c24 */ /* 0x000fce000f8e0203 */
.L_x_14:
[----:B------:R-:W-:Y:S01]  /*0d20*/  ISETP.GT.AND P0, PT, R9, 0x383, PT ;  /* 0x000003830900780c */ /* 0x000fe20003f04270 */
[----:B------:R-:W-:Y:S01]  /*0d30*/  IMAD.MOV.U32 R8, RZ, RZ, RZ ;  /* 0x000000ffff087224 */ /* 0x000fe200078e00ff */
[----:B------:R-:W-:Y:S01]  /*0d40*/  BSSY.RECONVERGENT B0, `(.L_x_12) ;  /* 0x0000025000007945 */ /* 0x000fe20003800200 */
[----:B------:R-:W-:Y:S02]  /*0d50*/  VIADD R7, R7, 0x1 ;  /* 0x0000000107077836 */ /* 0x000fe40000000000 */
[----:B------:R-:W-:-:S03]  /*0d60*/  IMAD.HI R8, R9, -0x77777777, R8 ;  /* 0x8888888909087827 */ /* 0x000fc600078e0208 */
[----:B------:R-:W-:Y:S02]  /*0d70*/  ISETP.NE.AND P1, PT, R7, RZ, PT ;  /* 0x000000ff0700720c */ /* 0x000fe40003f25270 */
[----:B------:R-:W-:-:S04]  /*0d80*/  SHF.R.U32.HI R11, RZ, 0x1f, R8 ;  /* 0x0000001fff0b7819 */ /* 0x000fc80000011608 */
[----:B------:R-:W-:Y:S01]  /*0d90*/  LEA.HI.SX32 R8, R8, R11, 0x1c ;  /* 0x0000000b08087211 */ /* 0x000fe200078fe2ff */
[----:B0-----:R-:W-:Y:S06]  /*0da0*/  @P0 BRA `(.L_x_13) ;  /* 0x0000000000780947 */ /* 0x001fec0003800000 */
[----:B------:R-:W-:Y:S02]  /*0db0*/  IMAD.IADD R10, R4, 0x1, R8 ;  /* 0x00000001040a7824 */ /* 0x000fe400078e0208 */
[----:B------:R-:W-:Y:S02]  /*0dc0*/  IMAD R0, R8, -0x1e, R9 ;  /* 0xffffffe208007824 */ /* 0x000fe400078e0209 */
[----:B------:R-:W-:Y:S02]  /*0dd0*/  VIADD R12, R10, 0xfffffff9 ;  /* 0xfffffff90a0c7836 */ /* 0x000fe40000000000 */
[----:B------:R-:W-:-:S03]  /*0de0*/  VIADD R13, R0, UR4 ;  /* 0x00000004000d7c36 */ /* 0x000fc60008000000 */
[----:B--2---:R-:W-:Y:S01]  /*0df0*/  ISETP.GE.AND P0, PT, R12, UR10, PT ;  /* 0x0000000a0c007c0c */ /* 0x004fe2000bf06270 */
[----:B------:R-:W-:Y:S01]  /*0e00*/  VIADD R11, R13, 0xfffffff9 ;  /* 0xfffffff90d0b7836 */ /* 0x000fe20000000000 */
[----:B------:R-:W-:-:S04]  /*0e10*/  VIMNMX R10, PT, PT, R10, R13, PT ;  /* 0x0000000d0a0a7248 */ /* 0x000fc80003fe0100 */
[----:B------:R-:W-:-:S04]  /*0e20*/  ISETP.LT.AND P0, PT, R11, UR11, !P0 ;  /* 0x0000000b0b007c0c */ /* 0x000fc8000c701270 */
[----:B------:R-:W-:-:S13]  /*0e30*/  ISETP.GT.AND P0, PT, R10, 0x6, P0 ;  /* 0x000000060a00780c */ /* 0x000fda0000704270 */
[----:B------:R-:W2:Y:S01]  /*0e40*/  @P0 LDC.64 R10, c[0x0][0x388] ;  /* 0x0000e200ff0a0b82 */ /* 0x000ea20000000a00 */
[----:B------:R-:W-:-:S05]  /*0e50*/  @P0 IMAD R12, R12, UR11, RZ ;  /* 0x0000000b0c0c0c24 */ /* 0x000fca000f8e02ff */
[----:B------:R-:W-:-:S04]  /*0e60*/  @P0 IADD3 R13, P2, PT, R13, R12, RZ ;  /* 0x0000000c0d0d0210 */ /* 0x000fc80007f5e0ff */
[----:B------:R-:W-:Y:S01]  /*0e70*/  @P0 LEA.HI.X.SX32 R12, R12, RZ, 0x1, P2 ;  /* 0x000000ff0c0c0211 */ /* 0x000fe200010f0eff */
[----:B--2---:R-:W-:-:S04]  /*0e80*/  @P0 IMAD.WIDE.U32 R10, R13, 0x3, R10 ;  /* 0x000000030d0a0825 */ /* 0x004fc800078e000a */
[----:B------:R-:W-:-:S05]  /*0e90*/  @P0 IMAD R13, R12, 0x3, RZ ;  /* 0x000000030c0d0824 */ /* 0x000fca00078e02ff */
[----:B------:R-:W-:-:S05]  /*0ea0*/  @P0 IADD3 R11, PT, PT, R11, R13, RZ ;  /* 0x0000000d0b0b0210 */ /* 0x000fca0007ffe0ff */
[----:B------:R-:W2:Y:S04]  /*0eb0*/  @P0 LDG.E.U8 R12, desc[UR8][R10.64+-0x15] ;  /* 0xffffeb080a0c0981 */ /* 0x000ea8000c1e1100 */
[----:B0-----:R-:W3:Y:S04]  /*0ec0*/  @P0 LDG.E.U8 R14, desc[UR8][R10.64+-0x14] ;  /* 0xffffec080a0e0981 */ /* 0x001ee8000c1e1100 */
        /* <DEDUP_REMOVED lines=12> */
.L_x_13:
[----:B--2---:R-:W-:Y:S05]  /*0f90*/  BSYNC.RECONVERGENT B0 ;  /* 0x0000000000007941 */ /* 0x004fea0003800200 */
.L_x_12:
[----:B------:R-:W-:Y:S01]  /*0fa0*/  IMAD.IADD R9, R2, 0x1, R9 ;  /* 0x0000000102097824 */ /* 0x000fe200078e0209 */
[----:B------:R-:W-:Y:S06]  /*0fb0*/  @P1 BRA `(.L_x_14) ;  /* 0xfffffffc00581947 */ /* 0x000fec000383ffff */
.L_x_1:
[----:B------:R-:W2:Y:S02]  /*0fc0*/  LDCU.64 UR12, c[0x0][0x390] ;  /* 0x00007200ff0c77ac */ /* 0x000ea40008000a00 */
[----:B--2---:R-:W-:Y:S01]  /*0fd0*/  USHF.R.S32.HI UR5, URZ, 0x1f, UR13 ;  /* 0x0000001fff057899 */ /* 0x004fe2000801140d */
[----:B------:R-:W-:Y:S01]  /*0fe0*/  BAR.SYNC.DEFER_BLOCKING 0x0 ;  /* 0x0000000000007b1d */ /* 0x000fe20000010000 */
[----:B------:R-:W-:-:S04]  /*0ff0*/  ISETP.GE.U32.AND P0, PT, R16, UR13, PT ;  /* 0x0000000d10007c0c */ /* 0x000fc8000bf06070 */
[----:B------:R-:W-:-:S04]  /*1000*/  ISETP.GE.AND.EX P0, PT, RZ, UR5, PT, P0 ;  /* 0x00000005ff007c0c */ /* 0x000fc8000bf06300 */
[----:B------:R-:W-:-:S13]  /*1010*/  ISETP.GE.OR P0, PT, R6, UR12, P0 ;  /* 0x0000000c06007c0c */ /* 0x000fda0008706670 */
[----:B------:R-:W-:Y:S05]  /*1020*/  @P0 EXIT ;  /* 0x000000000000094d */ /* 0x000fea0003800000 */
[----:B------:R-:W2:Y:S01]  /*1030*/  S2R R7, SR_CgaCtaId ;  /* 0x0000000000077919 */ /* 0x000ea20000008800 */
[----:B------:R-:W-:Y:S01]  /*1040*/  MOV R0, 0x400 ;  /* 0x0000040000007802 */ /* 0x000fe20000000f00 */
[----:B01----:R-:W-:Y:S01]  /*1050*/  IMAD.MOV.U32 R25, RZ, RZ, RZ ;  /* 0x000000ffff197224 */ /* 0x003fe200078e00ff */
[----:B------:R-:W-:Y:S02]  /*1060*/  UMOV UR4, 0x16 ;  /* 0x0000001600047882 */ /* 0x000fe40000000000 */
[----:B--2---:R-:W-:Y:S01]  /*1070*/  LEA R9, R7, R0, 0x18 ;  /* 0x0000000007097211 */ /* 0x004fe200078ec0ff */
[----:B------:R-:W-:Y:S02]  /*1080*/  IMAD R0, R5, 0x1f, R3 ;  /* 0x0000001f05007824 */ /* 0x000fe400078e0203 */
[----:B------:R-:W-:Y:S02]  /*1090*/  IMAD.MOV.U32 R7, RZ, RZ, RZ ;  /* 0x000000ffff077224 */ /* 0x000fe400078e00ff */
[----:B------:R-:W-:-:S02]  /*10a0*/  IMAD R0, R0, 0x3, R9 ;  /* 0x0000000300007824 */ /* 0x000fc400078e0209 */
[----:B------:R-:W-:-:S07]  /*10b0*/  IMAD.MOV.U32 R5, RZ, RZ, RZ ;  /* 0x000000ffff057224 */ /* 0x000fce00078e00ff */
.L_x_15:
[----:B------:R-:W-:Y:S04]  /*10c0*/  LDS.U8 R2, [R0+UR4+-0x16] ;  /* 0xffffea0400027984 */ /* 0x000fe80008000000 */
[----:B------:R-:W0:Y:S04]  /*10d0*/  LDS.U8 R9, [R0+UR4+-0x13] ;  /* 0xffffed0400097984 */ /* 0x000e280008000000 */
[----:B------:R-:W-:Y:S04]  /*10e0*/  LDS.U8 R4, [R0+UR4+-0x15] ;  /* 0xffffeb0400047984 */ /* 0x000fe80008000000 */
[----:B------:R-:W1:Y:S04]  /*10f0*/  LDS.U8 R3, [R0+UR4+-0x12] ;  /* 0xffffee0400037984 */ /* 0x000e680008000000 */
[----:B------:R-:W-:Y:S04]  /*1100*/  LDS.U8 R8, [R0+UR4+-0x14] ;  /* 0xffffec0400087984 */ /* 0x000fe80008000000 */
[----:B------:R-:W2:Y:S04]  /*1110*/  LDS.U8 R10, [R0+UR4+-0x11] ;  /* 0xffffef04000a7984 */ /* 0x000ea80008000000 */
[----:B------:R-:W-:Y:S04]  /*1120*/  LDS.U8 R23, [R0+UR4+-0xf] ;  /* 0xfffff10400177984 */ /* 0x000fe80008000000 */
[----:B------:R-:W3:Y:S04]  /*1130*/  LDS.U8 R26, [R0+UR4+-0xc] ;  /* 0xfffff404001a7984 */ /* 0x000ee80008000000 */
[----:B------:R-:W-:Y:S04]  /*1140*/  LDS.U8 R12, [R0+UR4+-0x10] ;  /* 0xfffff004000c7984 */ /* 0x000fe80008000000 */
[----:B------:R-:W4:Y:S04]  /*1150*/  LDS.U8 R27, [R0+UR4+-0xd] ;  /* 0xfffff304001b7984 */ /* 0x000f280008000000 */
[----:B------:R-:W-:Y:S04]  /*1160*/  LDS.U8 R21, [R0+UR4+-0xe] ;  /* 0xfffff20400157984 */ /* 0x000fe80008000000 */
[----:B------:R-:W5:Y:S01]  /*1170*/  LDS.U8 R24, [R0+UR4+-0xb] ;  /* 0xfffff50400187984 */ /* 0x000f620008000000 */
[----:B0-----:R-:W-:-:S03]  /*1180*/  IADD3 R9, PT, PT, R9, R5, R2 ;  /* 0x0000000509097210 */ /* 0x001fc60007ffe002 */
[----:B------:R-:W-:Y:S04]  /*1190*/  LDS.U8 R15, [R0+UR4+-0x9] ;  /* 0xfffff704000f7984 */ /* 0x000fe80008000000 */
[----:B------:R-:W0:Y:S01]  /*11a0*/  LDS.U8 R20, [R0+UR4+-0x6] ;  /* 0xfffffa0400147984 */ /* 0x000e220008000000 */
[----:B-1----:R-:W-:-:S03]  /*11b0*/  IADD3 R25, PT, PT, R3, R25, R4 ;  /* 0x0000001903197210 */ /* 0x002fc60007ffe004 */
[----:B------:R-:W-:Y:S04]  /*11c0*/  LDS.U8 R19, [R0+UR4+-0xa] ;  /* 0xfffff60400137984 */ /* 0x000fe80008000000 */
[----:B------:R-:W1:Y:S01]  /*11d0*/  LDS.U8 R22, [R0+UR4+-0x7] ;  /* 0xfffff90400167984 */ /* 0x000e620008000000 */
[----:B--2---:R-:W-:-:S03]  /*11e0*/  IADD3 R10, PT, PT, R10, R7, R8 ;  /* 0x000000070a0a7210 */ /* 0x004fc60007ffe008 */
[----:B------:R-:W-:Y:S04]  /*11f0*/  LDS.U8 R13, [R0+UR4+-0x8] ;  /* 0xfffff804000d7984 */ /* 0x000fe80008000000 */
[----:B------:R-:W2:Y:S01]  /*1200*/  LDS.U8 R18, [R0+UR4+-0x5] ;  /* 0xfffffb0400127984 */ /* 0x000ea20008000000 */
[----:B---3--:R-:W-:-:S03]  /*1210*/  IADD3 R23, PT, PT, R26, R25, R23 ;  /* 0x000000191a177210 */ /* 0x008fc60007ffe017 */
[----:B------:R-:W-:Y:S04]  /*1220*/  LDS.U8 R5, [R0+UR4+-0x3] ;  /* 0xfffffd0400057984 */ /* 0x000fe80008000000 */
[----:B------:R-:W3:Y:S01]  /*1230*/  LDS.U8 R4, [R0+UR4] ;  /* 0x0000000400047984 */ /* 0x000ee20008000000 */
[----:B----4-:R-:W-:-:S03]  /*1240*/  IADD3 R9, PT, PT, R27, R9, R12 ;  /* 0x000000091b097210 */ /* 0x010fc60007ffe00c */
[----:B------:R-:W-:Y:S04]  /*1250*/  LDS.U8 R11, [R0+UR4+-0x4] ;  /* 0xfffffc04000b7984 */ /* 0x000fe80008000000 */
[----:B------:R-:W4:Y:S01]  /*1260*/  LDS.U8 R14, [R0+UR4+-0x1] ;  /* 0xffffff04000e7984 */ /* 0x000f220008000000 */
[----:B-----5:R-:W-:-:S03]  /*1270*/  IADD3 R10, PT, PT, R24, R10, R21 ;  /* 0x0000000a180a7210 */ /* 0x020fc60007ffe015 */
[----:B------:R-:W-:Y:S04]  /*1280*/  LDS.U8 R3, [R0+UR4+-0x2] ;  /* 0xfffffe0400037984 */ /* 0x000fe80008000000 */
[----:B------:R-:W5:Y:S01]  /*1290*/  LDS.U8 R2, [R0+UR4+0x1] ;  /* 0x0000010400027984 */ /* 0x000f620008000000 */
[----:B0-----:R-:W-:-:S03]  /*12a0*/  IADD3 R15, PT, PT, R20, R23, R15 ;  /* 0x00000017140f7210 */ /* 0x001fc60007ffe00f */
[----:B------:R-:W-:Y:S04]  /*12b0*/  LDS.U8 R7, [R0+UR4+0x2] ;  /* 0x0000020400077984 */ /* 0x000fe80008000000 */
[----:B------:R-:W0:Y:S01]  /*12c0*/  LDS.U8 R8, [R0+UR4+0x5] ;  /* 0x0000050400087984 */ /* 0x000e220008000000 */
[----:B-1----:R-:W-:-:S03]  /*12d0*/  IADD3 R9, PT, PT, R22, R9, R19 ;  /* 0x0000000916097210 */ /* 0x002fc60007ffe013 */
[----:B------:R-:W-:Y:S04]  /*12e0*/  LDS.U8 R25, [R0+UR4+0x3] ;  /* 0x0000030400197984 */ /* 0x000fe80008000000 */
[----:B------:R-:W1:Y:S01]  /*12f0*/  LDS.U8 R26, [R0+UR4+0x6] ;  /* 0x00000604001a7984 */ /* 0x000e620008000000 */
[----:B--2---:R-:W-:-:S03]  /*1300*/  IADD3 R10, PT, PT, R18, R10, R13 ;  /* 0x0000000a120a7210 */ /* 0x004fc60007ffe00d */
[----:B------:R-:W-:Y:S04]  /*1310*/  LDS.U8 R23, [R0+UR4+0x4] ;  /* 0x0000040400177984 */ /* 0x000fe80008000000 */
[----:B------:R-:W2:Y:S01]  /*1320*/  LDS.U8 R21, [R0+UR4+0x7] ;  /* 0x0000070400157984 */ /* 0x000ea20008000000 */
[----:B---3--:R-:W-:-:S03]  /*1330*/  IADD3 R4, PT, PT, R4, R15, R5 ;  /* 0x0000000f04047210 */ /* 0x008fc60007ffe005 */
[----:B------:R-:W-:Y:S04]  /*1340*/  LDS.U8 R18, [R0+UR4+0x8] ;  /* 0x0000080400127984 */ /* 0x000fe80008000000 */
[----:B------:R-:W3:Y:S01]  /*1350*/  LDS.U8 R19, [R0+UR4+0xb] ;  /* 0x00000b0400137984 */ /* 0x000ee20008000000 */
[----:B----4-:R-:W-:-:S03]  /*1360*/  IADD3 R11, PT, PT, R14, R9, R11 ;  /* 0x000000090e0b7210 */ /* 0x010fc60007ffe00b */
[----:B------:R-:W-:Y:S04]  /*1370*/  LDS.U8 R13, [R0+UR4+0x9] ;  /* 0x00000904000d7984 */ /* 0x000fe80008000000 */
[----:B------:R-:W4:Y:S01]  /*1380*/  LDS.U8 R20, [R0+UR4+0xc] ;  /* 0x00000c0400147984 */ /* 0x000f220008000000 */
[----:B-----5:R-:W-:-:S03]  /*1390*/  IADD3 R22, PT, PT, R2, R10, R3 ;  /* 0x0000000a02167210 */ /* 0x020fc60007ffe003 */
[----:B------:R-:W-:Y:S04]  /*13a0*/  LDS.U8 R12, [R0+UR4+0xa] ;  /* 0x00000a04000c7984 */ /* 0x000fe80008000000 */
        /* <DEDUP_REMOVED lines=11> */
[----:B------:R-:W3:Y:S04]  /*1460*/  LDS.U8 R11, [R0+UR4+0x14] ;  /* 0x00001404000b7984 */ /* 0x000ee80008000000 */
[----:B------:R-:W3:Y:S01]  /*1470*/  LDS.U8 R8, [R0+UR4+0x15] ;  /* 0x0000150400087984 */ /* 0x000ee20008000000 */
[----:B----4-:R-:W-:-:S03]  /*1480*/  IADD3 R4, PT, PT, R20, R4, R13 ;  /* 0x0000000414047210 */ /* 0x010fc60007ffe00d */
[----:B------:R-:W4:Y:S01]  /*1490*/  LDS.U8 R7, [R0+UR4+0x16] ;  /* 0x0000160400077984 */ /* 0x000f220008000000 */
[----:B------:R-:W-:Y:S01]  /*14a0*/  UIADD3 UR4, UPT, UPT, UR4, 0x5d, URZ ;  /* 0x0000005d04047890 */ /* 0x000fe2000fffe0ff */
[----:B-----5:R-:W-:-:S03]  /*14b0*/  IADD3 R12, PT, PT, R15, R21, R12 ;  /* 0x000000150f0c7210 */ /* 0x020fc60007ffe00c */
[----:B------:R-:W-:Y:S01]  /*14c0*/  UISETP.NE.AND UP0, UPT, UR4, 0x589, UPT ;  /* 0x000005890400788c */ /* 0x000fe2000bf05270 */
[----:B0-----:R-:W-:Y:S02]  /*14d0*/  IADD3 R14, PT, PT, R14, R18, R9 ;  /* 0x000000120e0e7210 */ /* 0x001fe40007ffe009 */
[----:B-1----:R-:W-:Y:S02]  /*14e0*/  IADD3 R3, PT, PT, R10, R4, R3 ;  /* 0x000000040a037210 */ /* 0x002fe40007ffe003 */
[----:B--2---:R-:W-:Y:S01]  /*14f0*/  IADD3 R2, PT, PT, R5, R12, R2 ;  /* 0x0000000c05027210 */ /* 0x004fe20007ffe002 */
[----:B---3--:R-:W-:Y:S02]  /*1500*/  IMAD.IADD R5, R14, 0x1, R11 ;  /* 0x000000010e057824 */ /* 0x008fe400078e020b */
[----:B------:R-:W-:Y:S02]  /*1510*/  IMAD.IADD R25, R3, 0x1, R8 ;  /* 0x0000000103197824 */ /* 0x000fe400078e0208 */
[----:B----4-:R-:W-:Y:S01]  /*1520*/  IMAD.IADD R7, R2, 0x1, R7 ;  /* 0x0000000102077824 */ /* 0x010fe200078e0207 */
[----:B------:R-:W-:Y:S06]  /*1530*/  BRA.U UP0, `(.L_x_15) ;  /* 0xfffffff900e07547 */ /* 0x000fec000b83ffff */
[----:B------:R-:W0:Y:S01]  /*1540*/  LDC.64 R2, c[0x0][0x380] ;  /* 0x0000e000ff027b82 */ /* 0x000e220000000a00 */
[----:B------:R-:W-:Y:S02]  /*1550*/  IMAD.MOV.U32 R17, RZ, RZ, RZ ;  /* 0x000000ffff117224 */ /* 0x000fe400078e00ff */
[C---:B------:R-:W-:Y:S02]  /*1560*/  IMAD R9, R6.reuse, UR5, RZ ;  /* 0x0000000506097c24 */ /* 0x040fe4000f8e02ff */
[----:B------:R-:W-:-:S04]  /*1570*/  IMAD.WIDE.U32 R16, R6, UR13, R16 ;  /* 0x0000000d06107c25 */ /* 0x000fc8000f8e0010 */
[----:B------:R-:W-:Y:S02]  /*1580*/  HFMA2 R6, -RZ, RZ, 0, 0 ;  /* 0x00000000ff067431 */ /* 0x000fe400000001ff */
[----:B------:R-:W-:Y:S02]  /*1590*/  IMAD.MOV.U32 R4, RZ, RZ, RZ ;  /* 0x000000ffff047224 */ /* 0x000fe400078e00ff */
[----:B------:R-:W-:Y:S02]  /*15a0*/  IMAD.MOV.U32 R24, RZ, RZ, RZ ;  /* 0x000000ffff187224 */ /* 0x000fe400078e00ff */
[----:B------:R-:W-:-:S04]  /*15b0*/  IMAD.HI R5, R5, -0x6e5d4c3b, R4 ;  /* 0x91a2b3c505057827 */ /* 0x000fc800078e0204 */
[----:B------:R-:W-:Y:S02]  /*15c0*/  IMAD.IADD R0, R17, 0x1, R9 ;  /* 0x0000000111007824 */ /* 0x000fe400078e0209 */
[----:B------:R-:W-:-:S04]  /*15d0*/  IMAD.HI R7, R7, -0x6e5d4c3b, R6 ;  /* 0x91a2b3c507077827 */ /* 0x000fc800078e0206 */
[----:B------:R-:W-:Y:S01]  /*15e0*/  IMAD.HI R25, R25, -0x6e5d4c3b, R24 ;  /* 0x91a2b3c519197827 */ /* 0x000fe200078e0218 */
[----:B------:R-:W-:-:S03]  /*15f0*/  SHF.R.U32.HI R4, RZ, 0x1f, R7 ;  /* 0x0000001fff047819 */ /* 0x000fc60000011607 */
[----:B------:R-:W-:Y:S01]  /*1600*/  IMAD R9, R0, 0x3, RZ ;  /* 0x0000000300097824 */ /* 0x000fe200078e02ff */
[----:B------:R-:W-:Y:S01]  /*1610*/  SHF.R.U32.HI R0, RZ, 0x1f, R5 ;  /* 0x0000001fff007819 */ /* 0x000fe20000011605 */
[----:B0-----:R-:W-:Y:S01]  /*1620*/  IMAD.WIDE.U32 R2, R16, 0x3, R2 ;  /* 0x0000000310027825 */ /* 0x001fe200078e0002 */
[----:B------:R-:W-:Y:S02]  /*1630*/  SHF.R.U32.HI R6, RZ, 0x1f, R25 ;  /* 0x0000001fff067819 */ /* 0x000fe40000011619 */
[----:B------:R-:W-:Y:S01]  /*1640*/  LEA.HI R5, R5, R0, RZ, 0x19 ;  /* 0x0000000005057211 */ /* 0x000fe200078fc8ff */
[----:B------:R-:W-:Y:S01]  /*1650*/  IMAD.IADD R3, R3, 0x1, R9 ;  /* 0x0000000103037824 */ /* 0x000fe200078e0209 */
[----:B------:R-:W-:Y:S02]  /*1660*/  LEA.HI R7, R7, R4, RZ, 0x19 ;  /* 0x0000000407077211 */ /* 0x000fe400078fc8ff */
[----:B------:R-:W-:Y:S02]  /*1670*/  LEA.HI R25, R25, R6, RZ, 0x19 ;  /* 0x0000000619197211 */ /* 0x000fe400078fc8ff */
[----:B------:R-:W-:Y:S04]  /*1680*/  STG.E.U8 desc[UR8][R2.64], R5 ;  /* 0x0000000502007986 */ /* 0x000fe8000c101108 */
[----:B------:R-:W-:Y:S04]  /*1690*/  STG.E.U8 desc[UR8][R2.64+0x2], R7 ;  /* 0x0000020702007986 */ /* 0x000fe8000c101108 */
[----:B------:R-:W-:Y:S01]  /*16a0*/  STG.E.U8 desc[UR8][R2.64+0x1], R25 ;  /* 0x0000011902007986 */ /* 0x000fe2000c101108 */
[----:B------:R-:W-:Y:S05]  /*16b0*/  EXIT ;  /* 0x000000000000794d */ /* 0x000fea0003800000 */
        .weak           $__internal_0_$__cuda_sm3x_div_rn_noftz_f32_slowpath
        .type           $__internal_0_$__cuda_sm3x_div_rn_noftz_f32_slowpath,@function
        .size           $__internal_0_$__cuda_sm3x_div_rn_noftz_f32_slowpath,(.L_x_25 - $__internal_0_$__cuda_sm3x_div_rn_noftz_f32_slowpath)
$__internal_0_$__cuda_sm3x_div_rn_noftz_f32_slowpath:
[--C-:B------:R-:W-:Y:S01]  /*16c0*/  SHF.R.U32.HI R9, RZ, 0x17, R7.reuse ;  /* 0x00000017ff097819 */ /* 0x100fe20000011607 */
[----:B------:R-:W-:-:S03]  /*16d0*/  IMAD.MOV.U32 R12, RZ, RZ, R7 ;  /* 0x000000ffff0c7224 */ /* 0x000fc600078e0007 */
[----:B------:R-:W-:-:S05]  /*16e0*/  LOP3.LUT R10, R9, 0xff, RZ, 0xc0, !PT ;  /* 0x000000ff090a7812 */ /* 0x000fca00078ec0ff */
[----:B------:R-:W-:-:S05]  /*16f0*/  VIADD R13, R10, 0xffffffff ;  /* 0xffffffff0a0d7836 */ /* 0x000fca0000000000 */
[----:B------:R-:W-:-:S13]  /*1700*/  ISETP.GT.U32.AND P0, PT, R13, 0xfd, PT ;  /* 0x000000fd0d00780c */ /* 0x000fda0003f04070 */
[----:B------:R-:W-:Y:S01]  /*1710*/  @!P0 IMAD.MOV.U32 R11, RZ, RZ, RZ ;  /* 0x000000ffff0b8224 */ /* 0x000fe200078e00ff */
[----:B------:R-:W-:Y:S06]  /*1720*/  @!P0 BRA `(.L_x_16) ;  /* 0x00000000003c8947 */ /* 0x000fec0003800000 */
[----:B------:R-:W-:-:S13]  /*1730*/  FSETP.GTU.FTZ.AND P0, PT, |R7|, +INF , PT ;  /* 0x7f8000000700780b */ /* 0x000fda0003f1c200 */
[----:B------:R-:W-:Y:S05]  /*1740*/  @P0 BRA `(.L_x_17) ;  /* 0x0000000400280947 */ /* 0x000fea0003800000 */
[----:B------:R-:W-:-:S05]  /*1750*/  IMAD.MOV.U32 R9, RZ, RZ, 0x44610000 ;  /* 0x44610000ff097424 */ /* 0x000fca00078e00ff */
[----:B------:R-:W-:-:S13]  /*1760*/  LOP3.LUT P0, RZ, R12, 0x7fffffff, R9, 0xc8, !PT ;  /* 0x7fffffff0cff7812 */ /* 0x000fda000780c809 */
[----:B------:R-:W-:Y:S05]  /*1770*/  @!P0 BRA `(.L_x_18) ;  /* 0x0000000400148947 */ /* 0x000fea0003800000 */
[----:B------:R-:W-:Y:S02]  /*1780*/  FSETP.NEU.FTZ.AND P0, PT, |R7|, +INF , PT ;  /* 0x7f8000000700780b */ /* 0x000fe40003f1d200 */
[----:B------:R-:W-:-:S04]  /*1790*/  LOP3.LUT P1, RZ, R9, 0x7fffffff, RZ, 0xc0, !PT ;  /* 0x7fffffff09ff7812 */ /* 0x000fc8000782c0ff */
[----:B------:R-:W-:-:S13]  /*17a0*/  PLOP3.LUT P0, PT, P0, P1, PT, 0x2f, 0xf2 ;  /* 0x0000000000f2781c */ /* 0x000fda0000702577 */
[----:B------:R-:W-:Y:S05]  /*17b0*/  @P0 BRA `(.L_x_19) ;  /* 0x0000000000fc0947 */ /* 0x000fea0003800000 */
[----:B------:R-:W-:-:S13]  /*17c0*/  LOP3.LUT P0, RZ, R12, 0x7fffffff, RZ, 0xc0, !PT ;  /* 0x7fffffff0cff7812 */ /* 0x000fda000780c0ff */
[----:B------:R-:W-:Y:S05]  /*17d0*/  @!P0 BRA `(.L_x_20) ;  /* 0x0000000000e88947 */ /* 0x000fea0003800000 */
[----:B------:R-:W-:Y:S01]  /*17e0*/  ISETP.GE.AND P0, PT, R13, RZ, PT ;  /* 0x000000ff0d00720c */ /* 0x000fe20003f06270 */
[----:B------:R-:W-:-:S12]  /*17f0*/  IMAD.MOV.U32 R11, RZ, RZ, RZ ;  /* 0x000000ffff0b7224 */ /* 0x000fd800078e00ff */
[----:B------:R-:W-:Y:S01]  /*1800*/  @!P0 FFMA R12, R7, 1.84467440737095516160e+19, RZ ;  /* 0x5f800000070c8823 */ /* 0x000fe200000000ff */
[----:B------:R-:W-:-:S07]  /*1810*/  @!P0 VIADD R11, R11, 0x40 ;  /* 0x000000400b0b8836 */ /* 0x000fce0000000000 */
.L_x_16:
[----:B------:R-:W-:Y:S01]  /*1820*/  LEA R7, R10, 0xc0800000, 0x17 ;  /* 0xc08000000a077811 */ /* 0x000fe200078eb8ff */
[----:B------:R-:W-:Y:S01]  /*1830*/  UMOV UR5, 0x44610000 ;  /* 0x4461000000057882 */ /* 0x000fe20000000000 */
[----:B------:R-:W-:Y:S01]  /*1840*/  IADD3 R10, PT, PT, R11, 0x88, -R10 ;  /* 0x000000880b0a7810 */ /* 0x000fe20007ffe80a */
[----:B------:R-:W-:Y:S01]  /*1850*/  UIADD3 UR5, UPT, UPT, UR5, -0x4800000, URZ ;  /* 0xfb80000005057890 */ /* 0x000fe2000fffe0ff */
[----:B------:R-:W-:-:S04]  /*1860*/  IADD3 R12, PT, PT, -R7, R12, RZ ;  /* 0x0000000c070c7210 */ /* 0x000fc80007ffe1ff */
[----:B------:R-:W0:Y:S01]  /*1870*/  MUFU.RCP R7, R12 ;  /* 0x0000000c00077308 */ /* 0x000e220000001000 */
[----:B------:R-:W-:-:S04]  /*1880*/  FADD.FTZ R14, -R12, -RZ ;  /* 0x800000ff0c0e7221 */ /* 0x000fc80000010100 */
[----:B0-----:R-:W-:-:S04]  /*1890*/  FFMA R18, R7, R14, 1 ;  /* 0x3f80000007127423 */ /* 0x001fc8000000000e */
[----:B------:R-:W-:-:S04]  /*18a0*/  FFMA R7, R7, R18, R7 ;  /* 0x0000001207077223 */ /* 0x000fc80000000007 */
[----:B------:R-:W-:-:S04]  /*18b0*/  FFMA R9, R7, UR5, RZ ;  /* 0x0000000507097c23 */ /* 0x000fc800080000ff */
[----:B------:R-:W-:-:S04]  /*18c0*/  FFMA R18, R14, R9, UR5 ;  /* 0x000000050e127e23 */ /* 0x000fc80008000009 */
[----:B------:R-:W-:-:S04]  /*18d0*/  FFMA R18, R7, R18, R9 ;  /* 0x0000001207127223 */ /* 0x000fc80000000009 */
[----:B------:R-:W-:-:S04]  /*18e0*/  FFMA R13, R14, R18, UR5 ;  /* 0x000000050e0d7e23 */ /* 0x000fc80008000012 */
[----:B------:R-:W-:-:S05]  /*18f0*/  FFMA R9, R7, R13, R18 ;  /* 0x0000000d07097223 */ /* 0x000fca0000000012 */
[----:B------:R-:W-:-:S04]  /*1900*/  SHF.R.U32.HI R12, RZ, 0x17, R9 ;  /* 0x00000017ff0c7819 */ /* 0x000fc80000011609 */
[----:B------:R-:W-:-:S05]  /*1910*/  LOP3.LUT R12, R12, 0xff, RZ, 0xc0, !PT ;  /* 0x000000ff0c0c7812 */ /* 0x000fca00078ec0ff */
[----:B------:R-:W-:-:S04]  /*1920*/  IMAD.IADD R14, R12, 0x1, R10 ;  /* 0x000000010c0e7824 */ /* 0x000fc800078e020a */
[----:B------:R-:W-:-:S05]  /*1930*/  VIADD R11, R14, 0xffffffff ;  /* 0xffffffff0e0b7836 */ /* 0x000fca0000000000 */
[----:B------:R-:W-:-:S13]  /*1940*/  ISETP.GE.U32.AND P0, PT, R11, 0xfe, PT ;  /* 0x000000fe0b00780c */ /* 0x000fda0003f06070 */
[----:B------:R-:W-:Y:S05]  /*1950*/  @!P0 BRA `(.L_x_21) ;  /* 0x0000000000808947 */ /* 0x000fea0003800000 */
[----:B------:R-:W-:-:S13]  /*1960*/  ISETP.GT.AND P0, PT, R14, 0xfe, PT ;  /* 0x000000fe0e00780c */ /* 0x000fda0003f04270 */
[----:B------:R-:W-:Y:S05]  /*1970*/  @P0 BRA `(.L_x_22) ;  /* 0x00000000006c0947 */ /* 0x000fea0003800000 */
[----:B------:R-:W-:-:S13]  /*1980*/  ISETP.GE.AND P0, PT, R14, 0x1, PT ;  /* 0x000000010e00780c */ /* 0x000fda0003f06270 */
[----:B------:R-:W-:Y:S05]  /*1990*/  @P0 BRA `(.L_x_23) ;  /* 0x0000000000980947 */ /* 0x000fea0003800000 */
[----:B------:R-:W-:Y:S02]  /*19a0*/  ISETP.GE.AND P0, PT, R14, -0x18, PT ;  /* 0xffffffe80e00780c */ /* 0x000fe40003f06270 */
[----:B------:R-:W-:-:S11]  /*19b0*/  LOP3.LUT R9, R9, 0x80000000, RZ, 0xc0, !PT ;  /* 0x8000000009097812 */ /* 0x000fd600078ec0ff */
[----:B------:R-:W-:Y:S05]  /*19c0*/  @!P0 BRA `(.L_x_23) ;  /* 0x00000000008c8947 */ /* 0x000fea0003800000 */
[CCC-:B------:R-:W-:Y:S01]  /*19d0*/  FFMA.RZ R10, R7.reuse, R13.reuse, R18.reuse ;  /* 0x0000000d070a7223 */ /* 0x1c0fe2000000c012 */
[C---:B------:R-:W-:Y:S01]  /*19e0*/  VIADD R12, R14.reuse, 0x20 ;  /* 0x000000200e0c7836 */ /* 0x040fe20000000000 */
[C---:B------:R-:W-:Y:S02]  /*19f0*/  ISETP.NE.AND P2, PT, R14.reuse, RZ, PT ;  /* 0x000000ff0e00720c */ /* 0x040fe40003f45270 */
[----:B------:R-:W-:Y:S02]  /*1a00*/  ISETP.NE.AND P1, PT, R14, RZ, PT ;  /* 0x000000ff0e00720c */ /* 0x000fe40003f25270 */
[----:B------:R-:W-:Y:S01]  /*1a10*/  LOP3.LUT R11, R10, 0x7fffff, RZ, 0xc0, !PT ;  /* 0x007fffff0a0b7812 */ /* 0x000fe200078ec0ff */
[CCC-:B------:R-:W-:Y:S01]  /*1a20*/  FFMA.RP R10, R7.reuse, R13.reuse, R18.reuse ;  /* 0x0000000d070a7223 */ /* 0x1c0fe20000008012 */
[----:B------:R-:W-:Y:S01]  /*1a30*/  FFMA.RM R7, R7, R13, R18 ;  /* 0x0000000d07077223 */ /* 0x000fe20000004012 */
[----:B------:R-:W-:Y:S01]  /*1a40*/  IMAD.MOV R13, RZ, RZ, -R14 ;  /* 0x000000ffff0d7224 */ /* 0x000fe200078e0a0e */
[----:B------:R-:W-:-:S03]  /*1a50*/  LOP3.LUT R11, R11, 0x800000, RZ, 0xfc, !PT ;  /* 0x008000000b0b7812 */ /* 0x000fc600078efcff */
[----:B------:R-:W-:Y:S02]  /*1a60*/  FSETP.NEU.FTZ.AND P0, PT, R10, R7, PT ;  /* 0x000000070a00720b */ /* 0x000fe40003f1d000 */
[----:B------:R-:W-:Y:S02]  /*1a70*/  SHF.L.U32 R12, R11, R12, RZ ;  /* 0x0000000c0b0c7219 */ /* 0x000fe400000006ff */
[----:B------:R-:W-:Y:S02]  /*1a80*/  SEL R10, R13, RZ, P2 ;  /* 0x000000ff0d0a7207 */ /* 0x000fe40001000000 */
[----:B------:R-:W-:Y:S02]  /*1a90*/  ISETP.NE.AND P1, PT, R12, RZ, P1 ;  /* 0x000000ff0c00720c */ /* 0x000fe40000f25270 */
[----:B------:R-:W-:Y:S02]  /*1aa0*/  SHF.R.U32.HI R10, RZ, R10, R11 ;  /* 0x0000000aff0a7219 */ /* 0x000fe4000001160b */
[----:B------:R-:W-:-:S02]  /*1ab0*/  PLOP3.LUT P0, PT, P0, P1, PT, 0xf8, 0x8f ;  /* 0x00000000008f781c */ /* 0x000fc40000703f70 */
[----:B------:R-:W-:Y:S02]  /*1ac0*/  SHF.R.U32.HI R12, RZ, 0x1, R10 ;  /* 0x00000001ff0c7819 */ /* 0x000fe4000001160a */
[----:B------:R-:W-:-:S04]  /*1ad0*/  SEL R7, RZ, 0x1, !P0 ;  /* 0x00000001ff077807 */ /* 0x000fc80004000000 */
[----:B------:R-:W-:-:S04]  /*1ae0*/  LOP3.LUT R7, R7, 0x1, R12, 0xf8, !PT ;  /* 0x0000000107077812 */ /* 0x000fc800078ef80c */
[----:B------:R-:W-:-:S05]  /*1af0*/  LOP3.LUT R7, R7, R10, RZ, 0xc0, !PT ;  /* 0x0000000a07077212 */ /* 0x000fca00078ec0ff */
[----:B------:R-:W-:-:S05]  /*1b00*/  IMAD.IADD R12, R12, 0x1, R7 ;  /* 0x000000010c0c7824 */ /* 0x000fca00078e0207 */
[----:B------:R-:W-:Y:S01]  /*1b10*/  LOP3.LUT R9, R12, R9, RZ, 0xfc, !PT ;  /* 0x000000090c097212 */ /* 0x000fe200078efcff */
[----:B------:R-:W-:Y:S06]  /*1b20*/  BRA `(.L_x_23) ;  /* 0x0000000000347947 */ /* 0x000fec0003800000 */
.L_x_22:
[----:B------:R-:W-:-:S04]  /*1b30*/  LOP3.LUT R9, R9, 0x80000000, RZ, 0xc0, !PT ;  /* 0x8000000009097812 */ /* 0x000fc800078ec0ff */
[----:B------:R-:W-:Y:S01]  /*1b40*/  LOP3.LUT R9, R9, 0x7f800000, RZ, 0xfc, !PT ;  /* 0x7f80000009097812 */ /* 0x000fe200078efcff */
[----:B------:R-:W-:Y:S06]  /*1b50*/  BRA `(.L_x_23) ;  /* 0x0000000000287947 */ /* 0x000fec0003800000 */
.L_x_21:
[----:B------:R-:W-:Y:S01]  /*1b60*/  IMAD R9, R10, 0x800000, R9 ;  /* 0x008000000a097824 */ /* 0x000fe200078e0209 */
[----:B------:R-:W-:Y:S06]  /*1b70*/  BRA `(.L_x_23) ;  /* 0x0000000000207947 */ /* 0x000fec0003800000 */
.L_x_20:
[----:B------:R-:W-:-:S04]  /*1b80*/  LOP3.LUT R9, R12, 0x80000000, R9, 0x48, !PT ;  /* 0x800000000c097812 */ /* 0x000fc800078e4809 */
[----:B------:R-:W-:Y:S01]  /*1b90*/  LOP3.LUT R9, R9, 0x7f800000, RZ, 0xfc, !PT ;  /* 0x7f80000009097812 */ /* 0x000fe200078efcff */
[----:B------:R-:W-:Y:S06]  /*1ba0*/  BRA `(.L_x_23) ;  /* 0x0000000000147947 */ /* 0x000fec0003800000 */
.L_x_19:
[----:B------:R-:W-:Y:S01]  /*1bb0*/  LOP3.LUT R9, R12, 0x80000000, R9, 0x48, !PT ;  /* 0x800000000c097812 */ /* 0x000fe200078e4809 */
[----:B------:R-:W-:Y:S06]  /*1bc0*/  BRA `(.L_x_23) ;  /* 0x00000000000c7947 */ /* 0x000fec0003800000 */
.L_x_18:
[----:B------:R-:W0:Y:S01]  /*1bd0*/  MUFU.RSQ R9, -QNAN ;  /* 0xffc0000000097908 */ /* 0x000e220000001400 */
[----:B------:R-:W-:Y:S05]  /*1be0*/  BRA `(.L_x_23) ;  /* 0x0000000000047947 */ /* 0x000fea0003800000 */
.L_x_17:
[----:B------:R-:W-:-:S07]  /*1bf0*/  FADD.FTZ R9, R7, 900 ;  /* 0x4461000007097421 */ /* 0x000fce0000010000 */
.L_x_23:
[----:B0-----:R-:W-:Y:S02]  /*1c00*/  IMAD.MOV.U32 R7, RZ, RZ, R9 ;  /* 0x000000ffff077224 */ /* 0x001fe400078e0009 */
[----:B------:R-:W-:-:S04]  /*1c10*/  IMAD.MOV.U32 R9, RZ, RZ, 0x0 ;  /* 0x00000000ff097424 */ /* 0x000fc800078e00ff */
[----:B------:R-:W-:Y:S05]  /*1c20*/  RET.REL.NODEC R8 `(_Z16smoothing_kernelP8PPMPixelS0_ii) ;  /* 0xffffffe008f47950 */ /* 0x000fea0003c3ffff */
.L_x_24:
[----:B------:R-:W-:-:S00]  /*1c30*/  BRA `(.L_x_24) ;  /* 0xfffffffc00fc7947 */ /* 0x000fc0000383ffff */
[----:B------:R-:W-:-:S00]  /*1c40*/  NOP ;  /* 0x0000000000007918 */ /* 0x000fc00000000000 */
        /* <DEDUP_REMOVED lines=11> */
.L_x_25:


//--------------------- .nv.shared._Z16smoothing_kernelP8PPMPixelS0_ii --------------------------
	.section	.nv.shared._Z16smoothing_kernelP8PPMPixelS0_ii,"aw",@nobits
	.sectionflags	@""
.nv.shared._Z16smoothing_kernelP8PPMPixelS0_ii:
	.zero		3907


//--------------------- .nv.shared.reserved.0     --------------------------
	.section	.nv.shared.reserved.0,"aw",@nobits
	.weak		__nv_reservedSMEM_offset_0_alias
	.size		__nv_reservedSMEM_offset_0_alias, 0, 64
	.other		__nv_reservedSMEM_offset_0_alias,@"STO_CUDA_RESERVED_SHARED STV_DEFAULT"
__nv_reservedSMEM_offset_0_alias:
	.zero		0
	.zero		64


//--------------------- .nv.constant0._Z16smoothing_kernelP8PPMPixelS0_ii --------------------------
	.section	.nv.constant0._Z16smoothing_kernelP8PPMPixelS0_ii,"a",@progbits
	.sectionflags	@""
	.align	4
.nv.constant0._Z16smoothing_kernelP8PPMPixelS0_ii:
	.zero		920


//--------------------- SYMBOLS --------------------------

	.type		.nv.reservedSmem.offset0,@object
	.size		.nv.reservedSmem.offset0,0x4
	.type		.nv.reservedSmem.cap,@object
	.size		.nv.reservedSmem.cap,0x4
